	.target	sm_90a

	.elftype	@"ET_EXEC"


//--------------------- .note.nv.tkinfo           --------------------------
	.section	.note.nv.tkinfo,"",@"SHT_NOTE"
	.sectionflags	@"SHF_NOTE_NV_TKINFO"
	.tkinfo
        /*0018*/ 	.word	0x00000002
        /*0030*/ 	.string	""
        /*0030*/ 	.string	"ptxas"
        /*0030*/ 	.string	"Cuda compilation tools, release 13.0, V13.0.88"
        /*0030*/ 	.string	"Build cuda_13.0.r13.0/compiler.36424714_0"
        /*0030*/ 	.string	"-v  -suppress-debug-info  -lineinfo  -arch sm_90a "



//--------------------- .note.nv.cuinfo           --------------------------
	.section	.note.nv.cuinfo,"",@"SHT_NOTE"
	.sectionflags	@"SHF_NOTE_NV_CUINFO"
        /*0018*/ 	.short	0x0002
        /*001a*/ 	.short	0x005a
        /*001c*/ 	.short	0x0082
	.zero		2


//--------------------- .nv.info                  --------------------------
	.section	.nv.info,"",@"SHT_CUDA_INFO"
	.align	4


	//----- nvinfo : EIATTR_REGCOUNT
	.align		4
        /*0000*/ 	.byte	0x04, 0x2f
        /*0002*/ 	.short	(.L_1 - .L_0)
	.align		4
.L_0:
        /*0004*/ 	.word	index@(matmul_kernel)
        /*0008*/ 	.word	0x000000ff


	//----- nvinfo : EIATTR_FRAME_SIZE
	.align		4
.L_1:
        /*000c*/ 	.byte	0x04, 0x11
        /*000e*/ 	.short	(.L_3 - .L_2)
	.align		4
.L_2:
        /*0010*/ 	.word	index@(matmul_kernel)
        /*0014*/ 	.word	0x00000000


	//----- nvinfo : EIATTR_MIN_STACK_SIZE
	.align		4
.L_3:
        /*0018*/ 	.byte	0x04, 0x12
        /*001a*/ 	.short	(.L_5 - .L_4)
	.align		4
.L_4:
        /*001c*/ 	.word	index@(matmul_kernel)
        /*0020*/ 	.word	0x00000000
.L_5:


//--------------------- .nv.compat                --------------------------
	.section	.nv.compat,"",@"SHT_CUDA_COMPAT_INFO"
	.align	4
        /*0000*/ 	.byte	0x02, 0x09, 0x01, 0x00, 0x02, 0x02, 0x04, 0x00, 0x02, 0x05, 0x05, 0x00, 0x03, 0x07, 0x01, 0x01
        /*0010*/ 	.byte	0x02, 0x03, 0x00, 0x00, 0x02, 0x06, 0x01, 0x00, 0x04, 0x0b, 0x08, 0x00, 0x00, 0x00, 0x00, 0x00
        /*0020*/ 	.byte	0x00, 0x00, 0x00, 0x00


//--------------------- .nv.info.matmul_kernel    --------------------------
	.section	.nv.info.matmul_kernel,"",@"SHT_CUDA_INFO"
	.sectionflags	@""
	.align	4


	//----- nvinfo : EIATTR_CUDA_API_VERSION
	.align		4
        /*0000*/ 	.byte	0x04, 0x37
        /*0002*/ 	.short	(.L_7 - .L_6)
.L_6:
        /*0004*/ 	.word	0x00000082


	//----- nvinfo : EIATTR_KPARAM_INFO
	.align		4
.L_7:
        /*0008*/ 	.byte	0x04, 0x17
        /*000a*/ 	.short	(.L_9 - .L_8)
.L_8:
        /*000c*/ 	.word	0x00000000
        /*0010*/ 	.short	0x000d
        /*0012*/ 	.short	0x0048
        /*0014*/ 	.byte	0x00, 0xf4, 0x21, 0x00


	//----- nvinfo : EIATTR_KPARAM_INFO
	.align		4
.L_9:
        /*0018*/ 	.byte	0x04, 0x17
        /*001a*/ 	.short	(.L_11 - .L_10)
.L_10:
        /*001c*/ 	.word	0x00000000
        /*0020*/ 	.short	0x000c
        /*0022*/ 	.short	0x0040
        /*0024*/ 	.byte	0x00, 0xf4, 0x21, 0x00


	//----- nvinfo : EIATTR_KPARAM_INFO
	.align		4
.L_11:
        /*0028*/ 	.byte	0x04, 0x17
        /*002a*/ 	.short	(.L_13 - .L_12)
.L_12:
        /*002c*/ 	.word	0x00000000
        /*0030*/ 	.short	0x000b
        /*0032*/ 	.short	0x0038
        /*0034*/ 	.byte	0x00, 0xf0, 0x11, 0x00


	//----- nvinfo : EIATTR_KPARAM_INFO
	.align		4
.L_13:
        /*0038*/ 	.byte	0x04, 0x17
        /*003a*/ 	.short	(.L_15 - .L_14)
.L_14:
        /*003c*/ 	.word	0x00000000
        /*0040*/ 	.short	0x000a
        /*0042*/ 	.short	0x0034
        /*0044*/ 	.byte	0x00, 0xf0, 0x11, 0x00


	//----- nvinfo : EIATTR_KPARAM_INFO
	.align		4
.L_15:
        /*0048*/ 	.byte	0x04, 0x17
        /*004a*/ 	.short	(.L_17 - .L_16)
.L_16:
        /*004c*/ 	.word	0x00000000
        /*0050*/ 	.short	0x0009
        /*0052*/ 	.short	0x0030
        /*0054*/ 	.byte	0x00, 0xf0, 0x11, 0x00


	//----- nvinfo : EIATTR_KPARAM_INFO
	.align		4
.L_17:
        /*0058*/ 	.byte	0x04, 0x17
        /*005a*/ 	.short	(.L_19 - .L_18)
.L_18:
        /*005c*/ 	.word	0x00000000
        /*0060*/ 	.short	0x0008
        /*0062*/ 	.short	0x002c
        /*0064*/ 	.byte	0x00, 0xf0, 0x11, 0x00


	//----- nvinfo : EIATTR_KPARAM_INFO
	.align		4
.L_19:
        /*0068*/ 	.byte	0x04, 0x17
        /*006a*/ 	.short	(.L_21 - .L_20)
.L_20:
        /*006c*/ 	.word	0x00000000
        /*0070*/ 	.short	0x0007
        /*0072*/ 	.short	0x0028
        /*0074*/ 	.byte	0x00, 0xf0, 0x11, 0x00


	//----- nvinfo : EIATTR_KPARAM_INFO
	.align		4
.L_21:
        /*0078*/ 	.byte	0x04, 0x17
        /*007a*/ 	.short	(.L_23 - .L_22)
.L_22:
        /*007c*/ 	.word	0x00000000
        /*0080*/ 	.short	0x0006
        /*0082*/ 	.short	0x0024
        /*0084*/ 	.byte	0x00, 0xf0, 0x11, 0x00


	//----- nvinfo : EIATTR_KPARAM_INFO
	.align		4
.L_23:
        /*0088*/ 	.byte	0x04, 0x17
        /*008a*/ 	.short	(.L_25 - .L_24)
.L_24:
        /*008c*/ 	.word	0x00000000
        /*0090*/ 	.short	0x0005
        /*0092*/ 	.short	0x0020
        /*0094*/ 	.byte	0x00, 0xf0, 0x11, 0x00


	//----- nvinfo : EIATTR_KPARAM_INFO
	.align		4
.L_25:
        /*0098*/ 	.byte	0x04, 0x17
        /*009a*/ 	.short	(.L_27 - .L_26)
.L_26:
        /*009c*/ 	.word	0x00000000
        /*00a0*/ 	.short	0x0004
        /*00a2*/ 	.short	0x001c
        /*00a4*/ 	.byte	0x00, 0xf0, 0x11, 0x00


	//----- nvinfo : EIATTR_KPARAM_INFO
	.align		4
.L_27:
        /*00a8*/ 	.byte	0x04, 0x17
        /*00aa*/ 	.short	(.L_29 - .L_28)
.L_28:
        /*00ac*/ 	.word	0x00000000
        /*00b0*/ 	.short	0x0003
        /*00b2*/ 	.short	0x0018
        /*00b4*/ 	.byte	0x00, 0xf0, 0x11, 0x00


	//----- nvinfo : EIATTR_KPARAM_INFO
	.align		4
.L_29:
        /*00b8*/ 	.byte	0x04, 0x17
        /*00ba*/ 	.short	(.L_31 - .L_30)
.L_30:
        /*00bc*/ 	.word	0x00000000
        /*00c0*/ 	.short	0x0002
        /*00c2*/ 	.short	0x0010
        /*00c4*/ 	.byte	0x00, 0xf4, 0x21, 0x00


	//----- nvinfo : EIATTR_KPARAM_INFO
	.align		4
.L_31:
        /*00c8*/ 	.byte	0x04, 0x17
        /*00ca*/ 	.short	(.L_33 - .L_32)
.L_32:
        /*00cc*/ 	.word	0x00000000
        /*00d0*/ 	.short	0x0001
        /*00d2*/ 	.short	0x0008
        /*00d4*/ 	.byte	0x00, 0xf4, 0x21, 0x00


	//----- nvinfo : EIATTR_KPARAM_INFO
	.align		4
.L_33:
        /*00d8*/ 	.byte	0x04, 0x17
        /*00da*/ 	.short	(.L_35 - .L_34)
.L_34:
        /*00dc*/ 	.word	0x00000000
        /*00e0*/ 	.short	0x0000
        /*00e2*/ 	.short	0x0000
        /*00e4*/ 	.byte	0x00, 0xf4, 0x21, 0x00


	//----- nvinfo : EIATTR_SPARSE_MMA_MASK
	.align		4
.L_35:
        /*00e8*/ 	.byte	0x03, 0x50
        /*00ea*/ 	.short	0x0000


	//----- nvinfo : EIATTR_MAXREG_COUNT
	.align		4
        /*00ec*/ 	.byte	0x03, 0x1b
        /*00ee*/ 	.short	0x00ff


	//----- nvinfo : EIATTR_NUM_BARRIERS
	.align		4
        /*00f0*/ 	.byte	0x02, 0x4c
        /*00f2*/ 	.byte	0x01
	.zero		1


	//----- nvinfo : EIATTR_MERCURY_ISA_VERSION
	.align		4
        /*00f4*/ 	.byte	0x03, 0x5f
        /*00f6*/ 	.short	0x0101


	//----- nvinfo : EIATTR_EXIT_INSTR_OFFSETS
	.align		4
        /*00f8*/ 	.byte	0x04, 0x1c
        /*00fa*/ 	.short	(.L_37 - .L_36)


	//   ....[0]....
.L_36:
        /*00fc*/ 	.word	0x00004f30


	//   ....[1]....
        /*0100*/ 	.word	0x00004f60


	//----- nvinfo : EIATTR_REQNTID
	.align		4
.L_37:
        /*0104*/ 	.byte	0x04, 0x10
        /*0106*/ 	.short	(.L_39 - .L_38)
.L_38:
        /*0108*/ 	.word	0x00000100
        /*010c*/ 	.word	0x00000001
        /*0110*/ 	.word	0x00000001


	//----- nvinfo : EIATTR_CBANK_PARAM_SIZE
	.align		4
.L_39:
        /*0114*/ 	.byte	0x03, 0x19
        /*0116*/ 	.short	0x0050


	//----- nvinfo : EIATTR_PARAM_CBANK
	.align		4
        /*0118*/ 	.byte	0x04, 0x0a
        /*011a*/ 	.short	(.L_41 - .L_40)
	.align		4
.L_40:
        /*011c*/ 	.word	index@(.nv.constant0.matmul_kernel)
        /*0120*/ 	.short	0x0210
        /*0122*/ 	.short	0x0050


	//----- nvinfo : EIATTR_SW_WAR
	.align		4
.L_41:
        /*0124*/ 	.byte	0x04, 0x36
        /*0126*/ 	.short	(.L_43 - .L_42)
.L_42:
        /*0128*/ 	.word	0x00000008
.L_43:


//--------------------- .nv.callgraph             --------------------------
	.section	.nv.callgraph,"",@"SHT_CUDA_CALLGRAPH"
	.align	4
	.sectionentsize	8
	.align		4
        /*0000*/ 	.word	0x00000000
	.align		4
        /*0004*/ 	.word	0xffffffff
	.align		4
        /*0008*/ 	.word	0x00000000
	.align		4
        /*000c*/ 	.word	0xfffffffe
	.align		4
        /*0010*/ 	.word	0x00000000
	.align		4
        /*0014*/ 	.word	0xfffffffd
	.align		4
        /*0018*/ 	.word	0x00000000
	.align		4
        /*001c*/ 	.word	0xfffffffc


//--------------------- .text.matmul_kernel       --------------------------
	.section	.text.matmul_kernel,"ax",@progbits
	.align	128
        .global         matmul_kernel
        .type           matmul_kernel,@function
        .size           matmul_kernel,(.L_x_3 - matmul_kernel)
        .other          matmul_kernel,@"STO_CUDA_ENTRY STV_DEFAULT"
matmul_kernel:
.text.matmul_kernel:
[----:B------:R-:W-:Y:S08]  /*0000*/  LDC R1, c[0x0][0x28] ;  /* 0x00000a00ff017b82 */ /* 0x000ff00000000800 */
[----:B------:R-:W0:Y:S01]  /*0010*/  LDC.64 R38, c[0x0][0x228] ;  /* 0x00008a00ff267b82 */ /* 0x000e220000000a00 */
[----:B------:R-:W1:Y:S01]  /*0020*/  S2R R5, SR_CTAID.X ;  /* 0x0000000000057919 */ /* 0x000e620000002500 */
[----:B------:R-:W-:Y:S01]  /*0030*/  UMOV UR4, 0x400 ;  /* 0x0000040000047882 */ /* 0x000fe20000000000 */
[----:B------:R-:W-:Y:S01]  /*0040*/  ULDC.64 UR14, c[0x0][0x208] ;  /* 0x00008200000e7ab9 */ /* 0x000fe20000000a00 */
[----:B------:R-:W-:-:S02]  /*0050*/  CS2R R32, SRZ ;  /* 0x0000000000207805 */ /* 0x000fc4000001ff00 */
[----:B------:R-:W-:Y:S02]  /*0060*/  CS2R R34, SRZ ;  /* 0x0000000000227805 */ /* 0x000fe4000001ff00 */
[----:B------:R-:W-:Y:S02]  /*0070*/  CS2R R80, SRZ ;  /* 0x0000000000507805 */ /* 0x000fe4000001ff00 */
[----:B------:R-:W-:Y:S01]  /*0080*/  CS2R R82, SRZ ;  /* 0x0000000000527805 */ /* 0x000fe2000001ff00 */
[----:B------:R-:W2:Y:S01]  /*0090*/  LDC R104, c[0x0][0x230] ;  /* 0x00008c00ff687b82 */ /* 0x000ea20000000800 */
[----:B------:R-:W-:Y:S02]  /*00a0*/  CS2R R76, SRZ ;  /* 0x00000000004c7805 */ /* 0x000fe4000001ff00 */
[----:B------:R-:W-:Y:S02]  /*00b0*/  CS2R R78, SRZ ;  /* 0x00000000004e7805 */ /* 0x000fe4000001ff00 */
[----:B------:R-:W-:-:S02]  /*00c0*/  CS2R R72, SRZ ;  /* 0x0000000000487805 */ /* 0x000fc4000001ff00 */
[----:B------:R-:W-:Y:S01]  /*00d0*/  CS2R R74, SRZ ;  /* 0x00000000004a7805 */ /* 0x000fe2000001ff00 */
[----:B------:R-:W3:Y:S01]  /*00e0*/  S2UR UR12, SR_CgaCtaId ;  /* 0x00000000000c79c3 */ /* 0x000ee20000008800 */
[----:B0-----:R-:W-:-:S05]  /*00f0*/  VIADD R0, R39, 0x7f ;  /* 0x0000007f27007836 */ /* 0x001fca0000000000 */
[----:B------:R-:W-:Y:S01]  /*0100*/  SHF.R.S32.HI R3, RZ, 0x1f, R0 ;  /* 0x0000001fff037819 */ /* 0x000fe20000011400 */
[----:B--2---:R-:W-:-:S03]  /*0110*/  VIADD R104, R104, 0x3f ;  /* 0x0000003f68687836 */ /* 0x004fc60000000000 */
[----:B------:R-:W-:Y:S02]  /*0120*/  LEA.HI R3, R3, R0, RZ, 0x7 ;  /* 0x0000000003037211 */ /* 0x000fe400078f38ff */
[----:B-1----:R-:W-:Y:S02]  /*0130*/  IABS R8, R5 ;  /* 0x0000000500087213 */ /* 0x002fe40000000000 */
[----:B------:R-:W-:Y:S01]  /*0140*/  SHF.R.S32.HI R3, RZ, 0x7, R3 ;  /* 0x00000007ff037819 */ /* 0x000fe20000011403 */
[----:B---3--:R-:W-:-:S04]  /*0150*/  ULEA UR12, UR12, UR4, 0x18 ;  /* 0x000000040c0c7291 */ /* 0x008fc8000f8ec03f */
[----:B------:R-:W-:-:S05]  /*0160*/  IMAD.SHL.U32 R4, R3, 0x8, RZ ;  /* 0x0000000803047824 */ /* 0x000fca00078e00ff */
[-C--:B------:R-:W-:Y:S02]  /*0170*/  IABS R7, R4.reuse ;  /* 0x0000000400077213 */ /* 0x080fe40000000000 */
[----:B------:R-:W-:Y:S02]  /*0180*/  IABS R10, R4 ;  /* 0x00000004000a7213 */ /* 0x000fe40000000000 */
[----:B------:R-:W0:Y:S08]  /*0190*/  I2F.RP R0, R7 ;  /* 0x0000000700007306 */ /* 0x000e300000209400 */
[----:B0-----:R-:W0:Y:S02]  /*01a0*/  MUFU.RCP R0, R0 ;  /* 0x0000000000007308 */ /* 0x001e240000001000 */
[----:B0-----:R-:W-:-:S02]  /*01b0*/  VIADD R2, R0, 0xffffffe ;  /* 0x0ffffffe00027836 */ /* 0x001fc40000000000 */
[----:B------:R-:W-:-:S04]  /*01c0*/  IMAD.MOV R0, RZ, RZ, -R10 ;  /* 0x000000ffff007224 */ /* 0x000fc800078e0a0a */
[----:B------:R0:W1:Y:S02]  /*01d0*/  F2I.FTZ.U32.TRUNC.NTZ R3, R2 ;  /* 0x0000000200037305 */ /* 0x000064000021f000 */
[----:B0-----:R-:W-:Y:S02]  /*01e0*/  IMAD.MOV.U32 R2, RZ, RZ, RZ ;  /* 0x000000ffff027224 */ /* 0x001fe400078e00ff */
[----:B-1----:R-:W-:-:S04]  /*01f0*/  IMAD.MOV R6, RZ, RZ, -R3 ;  /* 0x000000ffff067224 */ /* 0x002fc800078e0a03 */
[----:B------:R-:W-:Y:S02]  /*0200*/  IMAD R9, R6, R7, RZ ;  /* 0x0000000706097224 */ /* 0x000fe400078e02ff */
[----:B------:R-:W-:Y:S02]  /*0210*/  IMAD.MOV.U32 R6, RZ, RZ, R8 ;  /* 0x000000ffff067224 */ /* 0x000fe400078e0008 */
[----:B------:R-:W-:-:S06]  /*0220*/  IMAD.HI.U32 R3, R3, R9, R2 ;  /* 0x0000000903037227 */ /* 0x000fcc00078e0002 */
[----:B------:R-:W-:-:S04]  /*0230*/  IMAD.HI.U32 R3, R3, R6, RZ ;  /* 0x0000000603037227 */ /* 0x000fc800078e00ff */
[----:B------:R-:W-:-:S05]  /*0240*/  IMAD R0, R3, R0, R6 ;  /* 0x0000000003007224 */ /* 0x000fca00078e0206 */
[----:B------:R-:W-:-:S13]  /*0250*/  ISETP.GT.U32.AND P1, PT, R7, R0, PT ;  /* 0x000000000700720c */ /* 0x000fda0003f24070 */
[----:B------:R-:W-:Y:S02]  /*0260*/  @!P1 IMAD.IADD R0, R0, 0x1, -R7 ;  /* 0x0000000100009824 */ /* 0x000fe400078e0a07 */
[----:B------:R-:W-:Y:S01]  /*0270*/  @!P1 VIADD R3, R3, 0x1 ;  /* 0x0000000103039836 */ /* 0x000fe20000000000 */
[----:B------:R-:W-:Y:S02]  /*0280*/  ISETP.NE.AND P1, PT, R4, RZ, PT ;  /* 0x000000ff0400720c */ /* 0x000fe40003f25270 */
[----:B------:R-:W-:Y:S02]  /*0290*/  ISETP.GE.U32.AND P0, PT, R0, R7, PT ;  /* 0x000000070000720c */ /* 0x000fe40003f06070 */
[----:B------:R-:W-:-:S04]  /*02a0*/  LOP3.LUT R0, R5, R4, RZ, 0x3c, !PT ;  /* 0x0000000405007212 */ /* 0x000fc800078e3cff */
[----:B------:R-:W-:Y:S01]  /*02b0*/  ISETP.GE.AND P2, PT, R0, RZ, PT ;  /* 0x000000ff0000720c */ /* 0x000fe20003f46270 */
[----:B------:R-:W-:-:S06]  /*02c0*/  VIADD R0, R38, 0x3f ;  /* 0x0000003f26007836 */ /* 0x000fcc0000000000 */
[----:B------:R-:W-:-:S04]  /*02d0*/  @P0 VIADD R3, R3, 0x1 ;  /* 0x0000000103030836 */ /* 0x000fc80000000000 */
[----:B------:R-:W-:Y:S01]  /*02e0*/  IMAD.MOV.U32 R2, RZ, RZ, R3 ;  /* 0x000000ffff027224 */ /* 0x000fe200078e0003 */
[----:B------:R-:W-:-:S03]  /*02f0*/  SHF.R.S32.HI R3, RZ, 0x1f, R0 ;  /* 0x0000001fff037819 */ /* 0x000fc60000011400 */
[----:B------:R-:W-:Y:S01]  /*0300*/  @!P2 IMAD.MOV R2, RZ, RZ, -R2 ;  /* 0x000000ffff02a224 */ /* 0x000fe200078e0a02 */
[----:B------:R-:W-:Y:S02]  /*0310*/  @!P1 LOP3.LUT R2, RZ, R4, RZ, 0x33, !PT ;  /* 0x00000004ff029212 */ /* 0x000fe400078e33ff */
[----:B------:R-:W-:-:S03]  /*0320*/  LEA.HI R3, R3, R0, RZ, 0x6 ;  /* 0x0000000003037211 */ /* 0x000fc600078f30ff */
[----:B------:R-:W-:Y:S02]  /*0330*/  IMAD.SHL.U32 R6, R2, 0x8, RZ ;  /* 0x0000000802067824 */ /* 0x000fe400078e00ff */
[----:B------:R-:W-:-:S03]  /*0340*/  IMAD.MOV R2, RZ, RZ, -R2 ;  /* 0x000000ffff027224 */ /* 0x000fc600078e0a02 */
[----:B------:R-:W-:Y:S01]  /*0350*/  LEA.HI.SX32 R3, R3, -R6, 0x1a ;  /* 0x8000000603037211 */ /* 0x000fe200078fd2ff */
[----:B------:R-:W-:-:S03]  /*0360*/  IMAD R4, R4, R2, R5 ;  /* 0x0000000204047224 */ /* 0x000fc600078e0205 */
[----:B------:R-:W-:Y:S02]  /*0370*/  VIMNMX R11, R3, 0x8, PT ;  /* 0x00000008030b7848 */ /* 0x000fe40003fe0100 */
[----:B------:R-:W-:Y:S02]  /*0380*/  IABS R9, R4 ;  /* 0x0000000400097213 */ /* 0x000fe40000000000 */
[----:B------:R-:W-:-:S04]  /*0390*/  IABS R7, R11 ;  /* 0x0000000b00077213 */ /* 0x000fc80000000000 */
[----:B------:R-:W0:Y:S08]  /*03a0*/  I2F.RP R0, R7 ;  /* 0x0000000700007306 */ /* 0x000e300000209400 */
[----:B0-----:R-:W0:Y:S02]  /*03b0*/  MUFU.RCP R0, R0 ;  /* 0x0000000000007308 */ /* 0x001e240000001000 */
[----:B0-----:R-:W-:-:S06]  /*03c0*/  VIADD R3, R0, 0xffffffe ;  /* 0x0ffffffe00037836 */ /* 0x001fcc0000000000 */
[----:B------:R-:W0:Y:S02]  /*03d0*/  F2I.FTZ.U32.TRUNC.NTZ R3, R3 ;  /* 0x0000000300037305 */ /* 0x000e24000021f000 */
[----:B0-----:R-:W-:-:S04]  /*03e0*/  IMAD.MOV R8, RZ, RZ, -R3 ;  /* 0x000000ffff087224 */ /* 0x001fc800078e0a03 */
[----:B------:R-:W-:Y:S01]  /*03f0*/  IMAD.MOV.U32 R2, RZ, RZ, R8 ;  /* 0x000000ffff027224 */ /* 0x000fe200078e0008 */
[----:B------:R-:W-:-:S03]  /*0400*/  IABS R8, R11 ;  /* 0x0000000b00087213 */ /* 0x000fc60000000000 */
[----:B------:R-:W-:Y:S02]  /*0410*/  IMAD R5, R2, R7, RZ ;  /* 0x0000000702057224 */ /* 0x000fe400078e02ff */
[----:B------:R-:W-:Y:S02]  /*0420*/  IMAD.MOV.U32 R2, RZ, RZ, RZ ;  /* 0x000000ffff027224 */ /* 0x000fe400078e00ff */
[----:B------:R-:W-:Y:S02]  /*0430*/  IMAD.MOV R0, RZ, RZ, -R8 ;  /* 0x000000ffff007224 */ /* 0x000fe400078e0a08 */
[----:B------:R-:W-:Y:S02]  /*0440*/  IMAD.HI.U32 R2, R3, R5, R2 ;  /* 0x0000000503027227 */ /* 0x000fe400078e0002 */
[----:B------:R-:W0:Y:S04]  /*0450*/  S2R R3, SR_TID.X ;  /* 0x0000000000037919 */ /* 0x000e280000002100 */
[----:B------:R-:W-:-:S04]  /*0460*/  IMAD.HI.U32 R2, R2, R9, RZ ;  /* 0x0000000902027227 */ /* 0x000fc800078e00ff */
[----:B------:R-:W-:-:S05]  /*0470*/  IMAD R0, R2, R0, R9 ;  /* 0x0000000002007224 */ /* 0x000fca00078e0209 */
[----:B------:R-:W-:-:S13]  /*0480*/  ISETP.GT.U32.AND P1, PT, R7, R0, PT ;  /* 0x000000000700720c */ /* 0x000fda0003f24070 */
[----:B------:R-:W-:Y:S02]  /*0490*/  @!P1 IMAD.IADD R0, R0, 0x1, -R7 ;  /* 0x0000000100009824 */ /* 0x000fe400078e0a07 */
[----:B------:R-:W-:Y:S01]  /*04a0*/  @!P1 VIADD R2, R2, 0x1 ;  /* 0x0000000102029836 */ /* 0x000fe20000000000 */
[----:B------:R-:W-:Y:S02]  /*04b0*/  ISETP.NE.AND P1, PT, R11, RZ, PT ;  /* 0x000000ff0b00720c */ /* 0x000fe40003f25270 */
[----:B------:R-:W-:Y:S02]  /*04c0*/  ISETP.GE.U32.AND P0, PT, R0, R7, PT ;  /* 0x000000070000720c */ /* 0x000fe40003f06070 */
[----:B------:R-:W-:Y:S02]  /*04d0*/  LOP3.LUT R0, R4, R11, RZ, 0x3c, !PT ;  /* 0x0000000b04007212 */ /* 0x000fe400078e3cff */
[----:B0-----:R-:W-:Y:S02]  /*04e0*/  LOP3.LUT R5, R3, 0x3f, RZ, 0xc0, !PT ;  /* 0x0000003f03057812 */ /* 0x001fe400078ec0ff */
[----:B------:R-:W-:-:S07]  /*04f0*/  ISETP.GE.AND P2, PT, R0, RZ, PT ;  /* 0x000000ff0000720c */ /* 0x000fce0003f46270 */
[----:B------:R-:W-:Y:S01]  /*0500*/  @P0 VIADD R2, R2, 0x1 ;  /* 0x0000000102020836 */ /* 0x000fe20000000000 */
[----:B------:R-:W-:-:S05]  /*0510*/  ISETP.GE.AND P0, PT, R104, 0x40, PT ;  /* 0x000000406800780c */ /* 0x000fca0003f06270 */
[----:B------:R-:W-:Y:S01]  /*0520*/  @!P2 IMAD.MOV R2, RZ, RZ, -R2 ;  /* 0x000000ffff02a224 */ /* 0x000fe200078e0a02 */
[----:B------:R-:W-:-:S05]  /*0530*/  @!P1 LOP3.LUT R2, RZ, R11, RZ, 0x33, !PT ;  /* 0x0000000bff029212 */ /* 0x000fca00078e33ff */
[----:B------:R-:W-:Y:S02]  /*0540*/  IMAD.MOV R0, RZ, RZ, -R2 ;  /* 0x000000ffff007224 */ /* 0x000fe400078e0a02 */
[----:B------:R-:W-:Y:S02]  /*0550*/  IMAD.SHL.U32 R21, R2, 0x80, RZ ;  /* 0x0000008002157824 */ /* 0x000fe400078e00ff */
[----:B------:R-:W-:Y:S01]  /*0560*/  IMAD R0, R11, R0, R4 ;  /* 0x000000000b007224 */ /* 0x000fe200078e0204 */
[----:B------:R-:W-:-:S03]  /*0570*/  SHF.R.U32.HI R4, RZ, 0x6, R3 ;  /* 0x00000006ff047819 */ /* 0x000fc60000011603 */
[----:B------:R-:W-:Y:S01]  /*0580*/  IMAD.IADD R0, R6, 0x1, R0 ;  /* 0x0000000106007824 */ /* 0x000fe200078e0200 */
[----:B------:R-:W-:-:S03]  /*0590*/  SGXT.U32 R4, R4, 0x2 ;  /* 0x000000020404781a */ /* 0x000fc60000000000 */
[----:B------:R-:W-:Y:S01]  /*05a0*/  IMAD R70, R0, 0x40, R5 ;  /* 0x0000004000467824 */ /* 0x000fe200078e0205 */
[C---:B------:R-:W-:Y:S02]  /*05b0*/  LOP3.LUT R6, R21.reuse, R4, RZ, 0xfc, !PT ;  /* 0x0000000415067212 */ /* 0x040fe400078efcff */
[C-C-:B------:R-:W-:Y:S02]  /*05c0*/  LOP3.LUT R7, R21.reuse, 0x4, R4.reuse, 0xfe, !PT ;  /* 0x0000000415077812 */ /* 0x140fe400078efe04 */
[C-C-:B------:R-:W-:Y:S02]  /*05d0*/  LOP3.LUT R8, R21.reuse, 0x8, R4.reuse, 0xfe, !PT ;  /* 0x0000000815087812 */ /* 0x140fe400078efe04 */
[C-C-:B------:R-:W-:Y:S02]  /*05e0*/  LOP3.LUT R9, R21.reuse, 0xc, R4.reuse, 0xfe, !PT ;  /* 0x0000000c15097812 */ /* 0x140fe400078efe04 */
[C-C-:B------:R-:W-:Y:S02]  /*05f0*/  LOP3.LUT R10, R21.reuse, 0x10, R4.reuse, 0xfe, !PT ;  /* 0x00000010150a7812 */ /* 0x140fe400078efe04 */
[----:B------:R-:W-:-:S02]  /*0600*/  LOP3.LUT R11, R21, 0x14, R4, 0xfe, !PT ;  /* 0x00000014150b7812 */ /* 0x000fc400078efe04 */
[C-C-:B------:R-:W-:Y:S02]  /*0610*/  LOP3.LUT R12, R21.reuse, 0x18, R4.reuse, 0xfe, !PT ;  /* 0x00000018150c7812 */ /* 0x140fe400078efe04 */
        /* <DEDUP_REMOVED lines=8> */
[----:B------:R-:W-:Y:S02]  /*06a0*/  LOP3.LUT R21, R21, 0x3c, R4, 0xfe, !PT ;  /* 0x0000003c15157812 */ /* 0x000fe400078efe04 */
[C---:B------:R-:W-:Y:S02]  /*06b0*/  LOP3.LUT R22, R6.reuse, 0x40, RZ, 0xfc, !PT ;  /* 0x0000004006167812 */ /* 0x040fe400078efcff */
[----:B------:R-:W-:-:S02]  /*06c0*/  LOP3.LUT R23, R6, 0x44, RZ, 0xfc, !PT ;  /* 0x0000004406177812 */ /* 0x000fc400078efcff */
[C---:B------:R-:W-:Y:S02]  /*06d0*/  LOP3.LUT R56, R6.reuse, 0x48, RZ, 0xfc, !PT ;  /* 0x0000004806387812 */ /* 0x040fe400078efcff */
[C---:B------:R-:W-:Y:S02]  /*06e0*/  LOP3.LUT R57, R6.reuse, 0x4c, RZ, 0xfc, !PT ;  /* 0x0000004c06397812 */ /* 0x040fe400078efcff */
[C---:B------:R-:W-:Y:S02]  /*06f0*/  LOP3.LUT R58, R6.reuse, 0x50, RZ, 0xfc, !PT ;  /* 0x00000050063a7812 */ /* 0x040fe400078efcff */
[C---:B------:R-:W-:Y:S02]  /*0700*/  LOP3.LUT R59, R6.reuse, 0x54, RZ, 0xfc, !PT ;  /* 0x00000054063b7812 */ /* 0x040fe400078efcff */
        /* <DEDUP_REMOVED lines=9> */
[----:B------:R-:W-:Y:S01]  /*07a0*/  LOP3.LUT R69, R6, 0x7c, RZ, 0xfc, !PT ;  /* 0x0000007c06457812 */ /* 0x000fe200078efcff */
[----:B------:R-:W-:Y:S06]  /*07b0*/  @!P0 BRA `(.L_x_0) ;  /* 0x0000003800908947 */ /* 0x000fec0003800000 */
[----:B------:R-:W-:Y:S01]  /*07c0*/  IABS R75, R39 ;  /* 0x00000027004b7213 */ /* 0x000fe20000000000 */
[----:B------:R-:W-:Y:S01]  /*07d0*/  ULDC UR4, c[0x0][0x234] ;  /* 0x00008d0000047ab9 */ /* 0x000fe20000000800 */
[----:B------:R-:W-:Y:S01]  /*07e0*/  IABS R78, R38 ;  /* 0x00000026004e7213 */ /* 0x000fe20000000000 */
[----:B------:R-:W-:Y:S01]  /*07f0*/  ULDC.64 UR6, c[0x0][0x210] ;  /* 0x0000840000067ab9 */ /* 0x000fe20000000a00 */
[----:B------:R-:W0:Y:S01]  /*0800*/  I2F.RP R0, R75 ;  /* 0x0000004b00007306 */ /* 0x000e220000209400 */
[----:B------:R-:W-:Y:S01]  /*0810*/  IABS R31, R66 ;  /* 0x00000042001f7213 */ /* 0x000fe20000000000 */
[----:B------:R-:W1:Y:S01]  /*0820*/  LDC R103, c[0x0][0x238] ;  /* 0x00008e00ff677b82 */ /* 0x000e620000000800 */
[----:B------:R-:W-:Y:S01]  /*0830*/  IABS R32, R65 ;  /* 0x0000004100207213 */ /* 0x000fe20000000000 */
[----:B------:R-:W-:Y:S01]  /*0840*/  UIADD3 UR5, UR12, 0x4000, URZ ;  /* 0x000040000c057890 */ /* 0x000fe2000fffe03f */
[----:B------:R-:W-:Y:S01]  /*0850*/  IABS R36, R61 ;  /* 0x0000003d00247213 */ /* 0x000fe20000000000 */
[----:B------:R-:W-:Y:S01]  /*0860*/  ULDC UR24, c[0x0][0x230] ;  /* 0x00008c0000187ab9 */ /* 0x000fe20000000800 */
[----:B------:R-:W-:Y:S01]  /*0870*/  IABS R34, R63 ;  /* 0x0000003f00227213 */ /* 0x000fe20000000000 */
[----:B------:R-:W2:Y:S01]  /*0880*/  I2F.RP R2, R78 ;  /* 0x0000004e00027306 */ /* 0x000ea20000209400 */
[----:B------:R-:W-:Y:S01]  /*0890*/  IABS R37, R60 ;  /* 0x0000003c00257213 */ /* 0x000fe20000000000 */
[----:B------:R-:W3:Y:S01]  /*08a0*/  LDC R82, c[0x0][0x23c] ;  /* 0x00008f00ff527b82 */ /* 0x000ee20000000800 */
[----:B------:R-:W-:Y:S01]  /*08b0*/  IABS R43, R56 ;  /* 0x00000038002b7213 */ /* 0x000fe20000000000 */
[----:B------:R-:W-:Y:S01]  /*08c0*/  USHF.R.U32.HI UR5, URZ, 0x4, UR5 ;  /* 0x000000043f057899 */ /* 0x000fe20008011605 */
[----:B------:R-:W-:-:S02]  /*08d0*/  IABS R41, R58 ;  /* 0x0000003a00297213 */ /* 0x000fc40000000000 */
[----:B------:R-:W-:Y:S01]  /*08e0*/  IABS R44, R23 ;  /* 0x00000017002c7213 */ /* 0x000fe20000000000 */
[----:B0-----:R-:W0:Y:S01]  /*08f0*/  MUFU.RCP R0, R0 ;  /* 0x0000000000007308 */ /* 0x001e220000001000 */
[----:B------:R-:W-:Y:S01]  /*0900*/  IABS R48, R19 ;  /* 0x0000001300307213 */ /* 0x000fe20000000000 */
[----:B------:R-:W-:Y:S01]  /*0910*/  USGXT.U32 UR13, UR5, 0xe ;  /* 0x0000000e050d789a */ /* 0x000fe20008000000 */
[----:B------:R-:W-:Y:S02]  /*0920*/  IABS R46, R21 ;  /* 0x00000015002e7213 */ /* 0x000fe40000000000 */
[----:B------:R-:W-:Y:S01]  /*0930*/  IABS R49, R18 ;  /* 0x0000001200317213 */ /* 0x000fe20000000000 */
[----:B------:R-:W-:Y:S01]  /*0940*/  UIADD3 UR8, UP0, UR13, 0x80, URZ ;  /* 0x000000800d087890 */ /* 0x000fe2000ff1e03f */
[----:B------:R-:W-:Y:S01]  /*0950*/  IABS R53, R14 ;  /* 0x0000000e00357213 */ /* 0x000fe20000000000 */
[----:B--2---:R-:W2:Y:S01]  /*0960*/  MUFU.RCP R2, R2 ;  /* 0x0000000200027308 */ /* 0x004ea20000001000 */
[----:B------:R-:W-:Y:S01]  /*0970*/  IABS R51, R16 ;  /* 0x0000001000337213 */ /* 0x000fe20000000000 */
[----:B-1----:R-:W-:Y:S01]  /*0980*/  IMAD.SHL.U32 R90, R103, 0x40, RZ ;  /* 0x00000040675a7824 */ /* 0x002fe200078e00ff */
[----:B------:R-:W-:Y:S01]  /*0990*/  IABS R54, R13 ;  /* 0x0000000d00367213 */ /* 0x000fe20000000000 */
[----:B------:R-:W-:Y:S01]  /*09a0*/  IMAD R86, R4, R103, RZ ;  /* 0x0000006704567224 */ /* 0x000fe200078e02ff */
[----:B------:R-:W-:-:S02]  /*09b0*/  IABS R72, R11 ;  /* 0x0000000b00487213 */ /* 0x000fc40000000000 */
[----:B------:R-:W-:Y:S01]  /*09c0*/  IABS R30, R67 ;  /* 0x00000043001e7213 */ /* 0x000fe20000000000 */
[----:B0-----:R-:W-:Y:S01]  /*09d0*/  VIADD R24, R0, 0xffffffe ;  /* 0x0ffffffe00187836 */ /* 0x001fe20000000000 */
[----:B------:R-:W-:Y:S01]  /*09e0*/  IABS R33, R64 ;  /* 0x0000004000217213 */ /* 0x000fe20000000000 */
[----:B---3--:R-:W-:Y:S01]  /*09f0*/  IMAD R81, R5, R82, RZ ;  /* 0x0000005205517224 */ /* 0x008fe200078e02ff */
[----:B------:R-:W-:Y:S01]  /*0a00*/  IABS R35, R62 ;  /* 0x0000003e00237213 */ /* 0x000fe20000000000 */
[----:B------:R0:W1:Y:S01]  /*0a10*/  F2I.FTZ.U32.TRUNC.NTZ R25, R24 ;  /* 0x0000001800197305 */ /* 0x000062000021f000 */
[----:B------:R-:W-:Y:S01]  /*0a20*/  IABS R40, R59 ;  /* 0x0000003b00287213 */ /* 0x000fe20000000000 */
[----:B------:R-:W-:Y:S01]  /*0a30*/  IMAD.SHL.U32 R85, R82, 0x40, RZ ;  /* 0x0000004052557824 */ /* 0x000fe200078e00ff */
[----:B------:R-:W-:Y:S01]  /*0a40*/  IABS R42, R57 ;  /* 0x00000039002a7213 */ /* 0x000fe20000000000 */
[----:B--2---:R-:W-:Y:S01]  /*0a50*/  VIADD R26, R2, 0xffffffe ;  /* 0x0ffffffe021a7836 */ /* 0x004fe20000000000 */
[----:B------:R-:W-:-:S02]  /*0a60*/  IABS R45, R22 ;  /* 0x00000016002d7213 */ /* 0x000fc40000000000 */
[----:B------:R-:W-:Y:S01]  /*0a70*/  IABS R50, R17 ;  /* 0x0000001100327213 */ /* 0x000fe20000000000 */
[----:B------:R2:W3:Y:S01]  /*0a80*/  F2I.FTZ.U32.TRUNC.NTZ R27, R26 ;  /* 0x0000001a001b7305 */ /* 0x0004e2000021f000 */
[----:B0-----:R-:W-:Y:S01]  /*0a90*/  IMAD.MOV.U32 R24, RZ, RZ, RZ ;  /* 0x000000ffff187224 */ /* 0x001fe200078e00ff */
[----:B------:R-:W-:Y:S02]  /*0aa0*/  IABS R47, R20 ;  /* 0x00000014002f7213 */ /* 0x000fe40000000000 */
[----:B------:R-:W-:Y:S02]  /*0ab0*/  IABS R52, R15 ;  /* 0x0000000f00347213 */ /* 0x000fe40000000000 */
[----:B------:R-:W-:Y:S01]  /*0ac0*/  IABS R55, R12 ;  /* 0x0000000c00377213 */ /* 0x000fe20000000000 */
[----:B-1----:R-:W-:Y:S01]  /*0ad0*/  IMAD.MOV R28, RZ, RZ, -R25 ;  /* 0x000000ffff1c7224 */ /* 0x002fe200078e0a19 */
[----:B------:R-:W-:Y:S01]  /*0ae0*/  IABS R73, R9 ;  /* 0x0000000900497213 */ /* 0x000fe20000000000 */
[----:B--2---:R-:W-:Y:S01]  /*0af0*/  IMAD.MOV.U32 R26, RZ, RZ, RZ ;  /* 0x000000ffff1a7224 */ /* 0x004fe200078e00ff */
[----:B------:R-:W-:Y:S01]  /*0b00*/  IABS R76, R8 ;  /* 0x00000008004c7213 */ /* 0x000fe20000000000 */
[----:B------:R-:W-:Y:S01]  /*0b10*/  IMAD R29, R28, R75, RZ ;  /* 0x0000004b1c1d7224 */ /* 0x000fe200078e02ff */
[----:B------:R-:W-:-:S02]  /*0b20*/  IABS R28, R69 ;  /* 0x00000045001c7213 */ /* 0x000fc40000000000 */
[----:B------:R-:W-:Y:S01]  /*0b30*/  IABS R77, R7 ;  /* 0x00000007004d7213 */ /* 0x000fe20000000000 */
[----:B---3--:R-:W-:Y:S01]  /*0b40*/  IMAD.MOV R71, RZ, RZ, -R27 ;  /* 0x000000ffff477224 */ /* 0x008fe200078e0a1b */
[C---:B------:R-:W-:Y:S01]  /*0b50*/  LOP3.LUT R182, R4.reuse, 0x8, RZ, 0xfc, !PT ;  /* 0x0000000804b67812 */ /* 0x040fe200078efcff */
[----:B------:R-:W-:Y:S01]  /*0b60*/  IMAD.HI.U32 R0, R25, R29, R24 ;  /* 0x0000001d19007227 */ /* 0x000fe200078e0018 */
[----:B------:R-:W-:Y:S02]  /*0b70*/  IABS R29, R68 ;  /* 0x00000044001d7213 */ /* 0x000fe40000000000 */
[----:B------:R-:W-:Y:S01]  /*0b80*/  SHF.R.S32.HI R25, RZ, 0x1f, R104 ;  /* 0x0000001fff197819 */ /* 0x000fe20000011468 */
[----:B------:R-:W-:Y:S01]  /*0b90*/  IMAD R71, R71, R78, RZ ;  /* 0x0000004e47477224 */ /* 0x000fe200078e02ff */
[----:B------:R-:W-:Y:S01]  /*0ba0*/  LOP3.LUT R183, R4, 0xc, RZ, 0xfc, !PT ;  /* 0x0000000c04b77812 */ /* 0x000fe200078efcff */
[----:B------:R-:W-:Y:S01]  /*0bb0*/  IMAD.HI.U32 R24, R0, R29, RZ ;  /* 0x0000001d00187227 */ /* 0x000fe200078e00ff */
[----:B------:R-:W-:-:S02]  /*0bc0*/  LEA.HI R104, R25, R104, RZ, 0x6 ;  /* 0x0000006819687211 */ /* 0x000fc400078f30ff */
[C---:B------:R-:W-:Y:S01]  /*0bd0*/  LOP3.LUT R87, R4.reuse, 0x10, RZ, 0xfc, !PT ;  /* 0x0000001004577812 */ /* 0x040fe200078efcff */
[----:B------:R-:W-:Y:S01]  /*0be0*/  IMAD.HI.U32 R71, R27, R71, R26 ;  /* 0x000000471b477227 */ /* 0x000fe200078e001a */
[C---:B------:R-:W-:Y:S02]  /*0bf0*/  LOP3.LUT R79, R4.reuse, 0x14, RZ, 0xfc, !PT ;  /* 0x00000014044f7812 */ /* 0x040fe400078efcff */
[----:B------:R-:W-:Y:S01]  /*0c00*/  LOP3.LUT R83, R4, 0x18, RZ, 0xfc, !PT ;  /* 0x0000001804537812 */ /* 0x000fe200078efcff */
[----:B------:R-:W-:Y:S01]  /*0c10*/  IMAD.HI.U32 R26, R0, R31, RZ ;  /* 0x0000001f001a7227 */ /* 0x000fe200078e00ff */
[C---:B------:R-:W-:Y:S02]  /*0c20*/  LOP3.LUT R80, R4.reuse, 0x24, RZ, 0xfc, !PT ;  /* 0x0000002404507812 */ /* 0x040fe400078efcff */
[C---:B------:R-:W-:Y:S01]  /*0c30*/  LOP3.LUT R180, R4.reuse, 0x38, RZ, 0xfc, !PT ;  /* 0x0000003804b47812 */ /* 0x040fe200078efcff */
[----:B------:R-:W-:Y:S01]  /*0c40*/  IMAD.MOV R26, RZ, RZ, -R26 ;  /* 0x000000ffff1a7224 */ /* 0x000fe200078e0a1a */
[----:B------:R-:W-:Y:S01]  /*0c50*/  LOP3.LUT R105, R4, 0x3c, RZ, 0xfc, !PT ;  /* 0x0000003c04697812 */ /* 0x000fe200078efcff */
[----:B------:R-:W-:Y:S01]  /*0c60*/  IMAD.HI.U32 R27, R0, R32, RZ ;  /* 0x00000020001b7227 */ /* 0x000fe200078e00ff */
[----:B------:R-:W-:-:S02]  /*0c70*/  LOP3.LUT R181, R4, 0x4, RZ, 0xfc, !PT ;  /* 0x0000000404b57812 */ /* 0x000fc400078efcff */
[----:B------:R-:W-:Y:S01]  /*0c80*/  SHF.R.S32.HI R104, RZ, 0x6, R104 ;  /* 0x00000006ff687819 */ /* 0x000fe20000011468 */
[----:B------:R-:W-:Y:S02]  /*0c90*/  IMAD.MOV R24, RZ, RZ, -R24 ;  /* 0x000000ffff187224 */ /* 0x000fe400078e0a18 */
[C---:B------:R-:W-:Y:S02]  /*0ca0*/  IMAD R26, R75.reuse, R26, R31 ;  /* 0x0000001a4b1a7224 */ /* 0x040fe400078e021f */
[----:B------:R-:W-:Y:S02]  /*0cb0*/  IMAD.MOV R27, RZ, RZ, -R27 ;  /* 0x000000ffff1b7224 */ /* 0x000fe400078e0a1b */
[----:B------:R-:W-:Y:S01]  /*0cc0*/  IMAD.HI.U32 R31, R0, R36, RZ ;  /* 0x00000024001f7227 */ /* 0x000fe200078e00ff */
[----:B------:R-:W-:-:S03]  /*0cd0*/  ISETP.GT.U32.AND P0, PT, R75, R26, PT ;  /* 0x0000001a4b00720c */ /* 0x000fc60003f04070 */
[----:B------:R-:W-:Y:S02]  /*0ce0*/  IMAD R24, R75, R24, R29 ;  /* 0x000000184b187224 */ /* 0x000fe400078e021d */
[----:B------:R-:W-:-:S03]  /*0cf0*/  IMAD.HI.U32 R29, R0, R34, RZ ;  /* 0x00000022001d7227 */ /* 0x000fc600078e00ff */
[C---:B------:R-:W-:Y:S01]  /*0d00*/  ISETP.GT.U32.AND P1, PT, R75.reuse, R24, PT ;  /* 0x000000184b00720c */ /* 0x040fe20003f24070 */
[C---:B------:R-:W-:Y:S02]  /*0d10*/  IMAD R27, R75.reuse, R27, R32 ;  /* 0x0000001b4b1b7224 */ /* 0x040fe400078e0220 */
[----:B------:R-:W-:Y:S02]  /*0d20*/  IMAD.MOV R31, RZ, RZ, -R31 ;  /* 0x000000ffff1f7224 */ /* 0x000fe400078e0a1f */
[----:B------:R-:W-:Y:S01]  /*0d30*/  IMAD.HI.U32 R32, R0, R37, RZ ;  /* 0x0000002500207227 */ /* 0x000fe200078e00ff */
[----:B------:R-:W-:-:S03]  /*0d40*/  ISETP.GT.U32.AND P2, PT, R75, R27, PT ;  /* 0x0000001b4b00720c */ /* 0x000fc60003f44070 */
[----:B------:R-:W-:Y:S02]  /*0d50*/  IMAD.MOV R29, RZ, RZ, -R29 ;  /* 0x000000ffff1d7224 */ /* 0x000fe400078e0a1d */
[----:B------:R-:W-:Y:S02]  /*0d60*/  IMAD R31, R75, R31, R36 ;  /* 0x0000001f4b1f7224 */ /* 0x000fe400078e0224 */
[----:B------:R-:W-:Y:S02]  /*0d70*/  IMAD.MOV R32, RZ, RZ, -R32 ;  /* 0x000000ffff207224 */ /* 0x000fe400078e0a20 */
[----:B------:R-:W-:-:S04]  /*0d80*/  IMAD.HI.U32 R36, R0, R43, RZ ;  /* 0x0000002b00247227 */ /* 0x000fc800078e00ff */
[----:B------:R-:W-:Y:S02]  /*0d90*/  IMAD R29, R75, R29, R34 ;  /* 0x0000001d4b1d7224 */ /* 0x000fe400078e0222 */
[----:B------:R-:W-:-:S04]  /*0da0*/  IMAD.HI.U32 R34, R0, R41, RZ ;  /* 0x0000002900227227 */ /* 0x000fc800078e00ff */
[----:B------:R-:W-:Y:S02]  /*0db0*/  IMAD R32, R75, R32, R37 ;  /* 0x000000204b207224 */ /* 0x000fe400078e0225 */
[----:B------:R-:W-:Y:S02]  /*0dc0*/  IMAD.MOV R36, RZ, RZ, -R36 ;  /* 0x000000ffff247224 */ /* 0x000fe400078e0a24 */
[----:B------:R-:W-:-:S04]  /*0dd0*/  IMAD.HI.U32 R37, R0, R44, RZ ;  /* 0x0000002c00257227 */ /* 0x000fc800078e00ff */
        /* <DEDUP_REMOVED lines=19> */
[C---:B------:R-:W-:Y:S01]  /*0f10*/  IMAD R48, R75.reuse, R48, R53 ;  /* 0x000000304b307224 */ /* 0x040fe200078e0235 */
[----:B------:R-:W-:Y:S01]  /*0f20*/  IABS R53, R6 ;  /* 0x0000000600357213 */ /* 0x000fe20000000000 */
[----:B------:R-:W-:Y:S02]  /*0f30*/  IMAD.MOV R49, RZ, RZ, -R49 ;  /* 0x000000ffff317224 */ /* 0x000fe400078e0a31 */
[----:B------:R-:W-:Y:S02]  /*0f40*/  IMAD R46, R75, R46, R51 ;  /* 0x0000002e4b2e7224 */ /* 0x000fe400078e0233 */
[----:B------:R-:W-:-:S04]  /*0f50*/  IMAD.HI.U32 R51, R0, R72, RZ ;  /* 0x0000004800337227 */ /* 0x000fc800078e00ff */
[----:B------:R-:W-:Y:S02]  /*0f60*/  IMAD R49, R75, R49, R54 ;  /* 0x000000314b317224 */ /* 0x000fe400078e0236 */
[----:B------:R-:W-:Y:S02]  /*0f70*/  IMAD.MOV.U32 R54, RZ, RZ, R53 ;  /* 0x000000ffff367224 */ /* 0x000fe400078e0035 */
[----:B------:R-:W-:Y:S02]  /*0f80*/  IMAD.MOV R51, RZ, RZ, -R51 ;  /* 0x000000ffff337224 */ /* 0x000fe400078e0a33 */
[----:B------:R-:W-:-:S04]  /*0f90*/  IMAD.HI.U32 R2, R0, R28, RZ ;  /* 0x0000001c00027227 */ /* 0x000fc800078e00ff */
[----:B------:R-:W-:-:S04]  /*0fa0*/  IMAD.HI.U32 R53, R0, R54, RZ ;  /* 0x0000003600357227 */ /* 0x000fc800078e00ff */
[----:B------:R-:W-:Y:S02]  /*0fb0*/  IMAD R51, R75, R51, R72 ;  /* 0x000000334b337224 */ /* 0x000fe400078e0248 */
[----:B------:R-:W-:Y:S02]  /*0fc0*/  IMAD.MOV R2, RZ, RZ, -R2 ;  /* 0x000000ffff027224 */ /* 0x000fe400078e0a02 */
[----:B------:R-:W-:-:S04]  /*0fd0*/  IMAD.HI.U32 R25, R0, R30, RZ ;  /* 0x0000001e00197227 */ /* 0x000fc800078e00ff */
[----:B------:R-:W-:Y:S02]  /*0fe0*/  IMAD.MOV R72, RZ, RZ, -R53 ;  /* 0x000000ffff487224 */ /* 0x000fe400078e0a35 */
[C---:B------:R-:W-:Y:S02]  /*0ff0*/  IMAD R2, R75.reuse, R2, R28 ;  /* 0x000000024b027224 */ /* 0x040fe400078e021c */
[----:B------:R-:W-:Y:S02]  /*1000*/  IMAD.MOV R25, RZ, RZ, -R25 ;  /* 0x000000ffff197224 */ /* 0x000fe400078e0a19 */
[C---:B------:R-:W-:Y:S01]  /*1010*/  IMAD R72, R75.reuse, R72, R54 ;  /* 0x000000484b487224 */ /* 0x040fe200078e0236 */
[C---:B------:R-:W-:Y:S01]  /*1020*/  ISETP.GT.U32.AND P4, PT, R75.reuse, R2, PT ;  /* 0x000000024b00720c */ /* 0x040fe20003f84070 */
[C---:B------:R-:W-:Y:S02]  /*1030*/  IMAD R25, R75.reuse, R25, R30 ;  /* 0x000000194b197224 */ /* 0x040fe400078e021e */
[----:B------:R-:W-:Y:S01]  /*1040*/  IMAD.HI.U32 R28, R0, R33, RZ ;  /* 0x00000021001c7227 */ /* 0x000fe200078e00ff */
[----:B------:R-:W-:-:S02]  /*1050*/  ISETP.GT.U32.AND P6, PT, R75, R72, PT ;  /* 0x000000484b00720c */ /* 0x000fc40003fc4070 */
[----:B------:R-:W-:Y:S01]  /*1060*/  ISETP.GT.U32.AND P3, PT, R75, R25, PT ;  /* 0x000000194b00720c */ /* 0x000fe20003f64070 */
[----:B------:R-:W-:Y:S02]  /*1070*/  IMAD.MOV R28, RZ, RZ, -R28 ;  /* 0x000000ffff1c7224 */ /* 0x000fe400078e0a1c */
[----:B------:R-:W-:-:S04]  /*1080*/  IMAD.HI.U32 R30, R0, R35, RZ ;  /* 0x00000023001e7227 */ /* 0x000fc800078e00ff */
[C---:B------:R-:W-:Y:S02]  /*1090*/  IMAD R28, R75.reuse, R28, R33 ;  /* 0x0000001c4b1c7224 */ /* 0x040fe400078e0221 */
[--C-:B------:R-:W-:Y:S02]  /*10a0*/  @!P4 IMAD.IADD R2, R2, 0x1, -R75.reuse ;  /* 0x000000010202c824 */ /* 0x100fe400078e0a4b */
[--C-:B------:R-:W-:Y:S01]  /*10b0*/  @!P6 IMAD.IADD R72, R72, 0x1, -R75.reuse ;  /* 0x000000014848e824 */ /* 0x100fe200078e0a4b */
[C---:B------:R-:W-:Y:S01]  /*10c0*/  ISETP.GT.U32.AND P5, PT, R75.reuse, R28, PT ;  /* 0x0000001c4b00720c */ /* 0x040fe20003fa4070 */
[----:B------:R-:W-:Y:S01]  /*10d0*/  IMAD.MOV R30, RZ, RZ, -R30 ;  /* 0x000000ffff1e7224 */ /* 0x000fe200078e0a1e */
[----:B------:R-:W-:Y:S01]  /*10e0*/  ISETP.GT.U32.AND P6, PT, R75, R29, PT ;  /* 0x0000001d4b00720c */ /* 0x000fe20003fc4070 */
[--C-:B------:R-:W-:Y:S01]  /*10f0*/  @!P3 IMAD.IADD R25, R25, 0x1, -R75.reuse ;  /* 0x000000011919b824 */ /* 0x100fe200078e0a4b */
[C---:B------:R-:W-:Y:S01]  /*1100*/  ISETP.GT.U32.AND P3, PT, R75.reuse, R72, PT ;  /* 0x000000484b00720c */ /* 0x040fe20003f64070 */
[----:B------:R-:W-:Y:S01]  /*1110*/  @!P0 IMAD.IADD R26, R26, 0x1, -R75 ;  /* 0x000000011a1a8824 */ /* 0x000fe200078e0a4b */
[C---:B------:R-:W-:Y:S01]  /*1120*/  ISETP.GT.U32.AND P0, PT, R75.reuse, R2, PT ;  /* 0x000000024b00720c */ /* 0x040fe20003f04070 */
[----:B------:R-:W-:-:S02]  /*1130*/  IMAD R30, R75, R30, R35 ;  /* 0x0000001e4b1e7224 */ /* 0x000fc400078e0223 */
[--C-:B------:R-:W-:Y:S01]  /*1140*/  @!P1 IMAD.IADD R24, R24, 0x1, -R75.reuse ;  /* 0x0000000118189824 */ /* 0x100fe200078e0a4b */
[----:B------:R-:W-:Y:S01]  /*1150*/  ISETP.GT.U32.AND P1, PT, R75, R31, PT ;  /* 0x0000001f4b00720c */ /* 0x000fe20003f24070 */
[--C-:B------:R-:W-:Y:S01]  /*1160*/  @!P2 IMAD.IADD R27, R27, 0x1, -R75.reuse ;  /* 0x000000011b1ba824 */ /* 0x100fe200078e0a4b */
[C---:B------:R-:W-:Y:S01]  /*1170*/  ISETP.GT.U32.AND P4, PT, R75.reuse, R30, PT ;  /* 0x0000001e4b00720c */ /* 0x040fe20003f84070 */
[--C-:B------:R-:W-:Y:S01]  /*1180*/  @!P5 IMAD.IADD R28, R28, 0x1, -R75.reuse ;  /* 0x000000011c1cd824 */ /* 0x100fe200078e0a4b */
[----:B------:R-:W-:Y:S01]  /*1190*/  ISETP.GT.U32.AND P2, PT, R75, R24, PT ;  /* 0x000000184b00720c */ /* 0x000fe20003f44070 */
[----:B------:R-:W-:Y:S01]  /*11a0*/  @!P6 IMAD.IADD R29, R29, 0x1, -R75 ;  /* 0x000000011d1de824 */ /* 0x000fe200078e0a4b */
[----:B------:R-:W-:Y:S01]  /*11b0*/  ISETP.GT.U32.AND P5, PT, R75, R25, PT ;  /* 0x000000194b00720c */ /* 0x000fe20003fa4070 */
[----:B------:R-:W-:-:S04]  /*11c0*/  IMAD.HI.U32 R33, R0, R40, RZ ;  /* 0x0000002800217227 */ /* 0x000fc800078e00ff */
[--C-:B------:R-:W-:Y:S01]  /*11d0*/  @!P3 IMAD.IADD R72, R72, 0x1, -R75.reuse ;  /* 0x000000014848b824 */ /* 0x100fe200078e0a4b */
[C---:B------:R-:W-:Y:S01]  /*11e0*/  ISETP.GT.U32.AND P3, PT, R75.reuse, R28, PT ;  /* 0x0000001c4b00720c */ /* 0x040fe20003f64070 */
[----:B------:R-:W-:Y:S01]  /*11f0*/  @!P0 IMAD.IADD R2, R2, 0x1, -R75 ;  /* 0x0000000102028824 */ /* 0x000fe200078e0a4b */
[----:B------:R-:W-:Y:S01]  /*1200*/  ISETP.GT.U32.AND P0, PT, R75, R29, PT ;  /* 0x0000001d4b00720c */ /* 0x000fe20003f04070 */
[----:B------:R-:W-:Y:S02]  /*1210*/  IMAD.MOV R33, RZ, RZ, -R33 ;  /* 0x000000ffff217224 */ /* 0x000fe400078e0a21 */
[----:B------:R-:W-:-:S04]  /*1220*/  IMAD.HI.U32 R35, R0, R42, RZ ;  /* 0x0000002a00237227 */ /* 0x000fc800078e00ff */
[--C-:B------:R-:W-:Y:S01]  /*1230*/  @!P4 IMAD.IADD R30, R30, 0x1, -R75.reuse ;  /* 0x000000011e1ec824 */ /* 0x100fe200078e0a4b */
[----:B------:R-:W-:Y:S01]  /*1240*/  ISETP.GT.U32.AND P4, PT, R75, R26, PT ;  /* 0x0000001a4b00720c */ /* 0x000fe20003f84070 */
[----:B------:R-:W-:Y:S01]  /*1250*/  @!P1 IMAD.IADD R31, R31, 0x1, -R75 ;  /* 0x000000011f1f9824 */ /* 0x000fe200078e0a4b */
[C---:B------:R-:W-:Y:S01]  /*1260*/  ISETP.GT.U32.AND P1, PT, R75.reuse, R27, PT ;  /* 0x0000001b4b00720c */ /* 0x040fe20003f24070 */
[C---:B------:R-:W-:Y:S02]  /*1270*/  IMAD R33, R75.reuse, R33, R40 ;  /* 0x000000214b217224 */ /* 0x040fe400078e0228 */
[----:B------:R-:W-:Y:S01]  /*1280*/  IMAD.MOV R35, RZ, RZ, -R35 ;  /* 0x000000ffff237224 */ /* 0x000fe200078e0a23 */
[----:B------:R-:W-:Y:S01]  /*1290*/  ISETP.GT.U32.AND P6, PT, R75, R31, PT ;  /* 0x0000001f4b00720c */ /* 0x000fe20003fc4070 */
[----:B------:R-:W-:-:S04]  /*12a0*/  IMAD.HI.U32 R40, R0, R45, RZ ;  /* 0x0000002d00287227 */ /* 0x000fc800078e00ff */
[--C-:B------:R-:W-:Y:S01]  /*12b0*/  @!P2 IMAD.IADD R24, R24, 0x1, -R75.reuse ;  /* 0x000000011818a824 */ /* 0x100fe200078e0a4b */
[C---:B------:R-:W-:Y:S01]  /*12c0*/  ISETP.GT.U32.AND P2, PT, R75.reuse, R30, PT ;  /* 0x0000001e4b00720c */ /* 0x040fe20003f44070 */
[----:B------:R-:W-:Y:S02]  /*12d0*/  IMAD R35, R75, R35, R42 ;  /* 0x000000234b237224 */ /* 0x000fe400078e022a */
[--C-:B------:R-:W-:Y:S01]  /*12e0*/  @!P5 IMAD.IADD R25, R25, 0x1, -R75.reuse ;  /* 0x000000011919d824 */ /* 0x100fe200078e0a4b */
[C---:B------:R-:W-:Y:S01]  /*12f0*/  ISETP.GT.U32.AND P5, PT, R75.reuse, R32, PT ;  /* 0x000000204b00720c */ /* 0x040fe20003fa4070 */
[----:B------:R-:W-:Y:S02]  /*1300*/  IMAD.MOV R40, RZ, RZ, -R40 ;  /* 0x000000ffff287224 */ /* 0x000fe400078e0a28 */
[--C-:B------:R-:W-:Y:S01]  /*1310*/  @!P3 IMAD.IADD R28, R28, 0x1, -R75.reuse ;  /* 0x000000011c1cb824 */ /* 0x100fe200078e0a4b */
[----:B------:R-:W-:Y:S01]  /*1320*/  ISETP.GT.U32.AND P3, PT, R75, R35, PT ;  /* 0x000000234b00720c */ /* 0x000fe20003f64070 */
[----:B------:R-:W-:Y:S01]  /*1330*/  @!P0 IMAD.IADD R29, R29, 0x1, -R75 ;  /* 0x000000011d1d8824 */ /* 0x000fe200078e0a4b */
[C---:B------:R-:W-:Y:S01]  /*1340*/  ISETP.GT.U32.AND P0, PT, R75.reuse, R36, PT ;  /* 0x000000244b00720c */ /* 0x040fe20003f04070 */
[----:B------:R-:W-:-:S02]  /*1350*/  IMAD R40, R75, R40, R45 ;  /* 0x000000284b287224 */ /* 0x000fc400078e022d */
[----:B------:R-:W-:-:S04]  /*1360*/  IMAD.HI.U32 R45, R0, R50, RZ ;  /* 0x00000032002d7227 */ /* 0x000fc800078e00ff */
[----:B------:R-:W-:Y:S02]  /*1370*/  IMAD.MOV R45, RZ, RZ, -R45 ;  /* 0x000000ffff2d7224 */ /* 0x000fe400078e0a2d */
[----:B------:R-:W-:Y:S01]  /*1380*/  @!P4 IMAD.IADD R26, R26, 0x1, -R75 ;  /* 0x000000011a1ac824 */ /* 0x000fe200078e0a4b */
[----:B------:R-:W-:Y:S01]  /*1390*/  ISETP.GT.U32.AND P4, PT, R75, R33, PT ;  /* 0x000000214b00720c */ /* 0x000fe20003f84070 */
[----:B------:R-:W-:-:S04]  /*13a0*/  IMAD.HI.U32 R42, R0, R47, RZ ;  /* 0x0000002f002a7227 */ /* 0x000fc800078e00ff */
[--C-:B------:R-:W-:Y:S01]  /*13b0*/  @!P1 IMAD.IADD R27, R27, 0x1, -R75.reuse ;  /* 0x000000011b1b9824 */ /* 0x100fe200078e0a4b */
[C---:B------:R-:W-:Y:S01]  /*13c0*/  ISETP.GT.U32.AND P1, PT, R75.reuse, R34, PT ;  /* 0x000000224b00720c */ /* 0x040fe20003f24070 */
[--C-:B------:R-:W-:Y:S01]  /*13d0*/  @!P2 IMAD.IADD R30, R30, 0x1, -R75.reuse ;  /* 0x000000011e1ea824 */ /* 0x100fe200078e0a4b */
[----:B------:R-:W-:Y:S01]  /*13e0*/  ISETP.GT.U32.AND P2, PT, R75, R37, PT ;  /* 0x000000254b00720c */ /* 0x000fe20003f44070 */
[--C-:B------:R-:W-:Y:S01]  /*13f0*/  @!P6 IMAD.IADD R31, R31, 0x1, -R75.reuse ;  /* 0x000000011f1fe824 */ /* 0x100fe200078e0a4b */
[C---:B------:R-:W-:Y:S01]  /*1400*/  ISETP.GT.U32.AND P6, PT, R75.reuse, R40, PT ;  /* 0x000000284b00720c */ /* 0x040fe20003fc4070 */
[C---:B------:R-:W-:Y:S02]  /*1410*/  IMAD R45, R75.reuse, R45, R50 ;  /* 0x0000002d4b2d7224 */ /* 0x040fe400078e0232 */
[----:B------:R-:W-:Y:S01]  /*1420*/  @!P5 IMAD.IADD R32, R32, 0x1, -R75 ;  /* 0x000000012020d824 */ /* 0x000fe200078e0a4b */
[----:B------:R-:W-:Y:S01]  /*1430*/  ISETP.GT.U32.AND P5, PT, R75, R41, PT ;  /* 0x000000294b00720c */ /* 0x000fe20003fa4070 */
[----:B------:R-:W-:-:S02]  /*1440*/  IMAD.MOV R42, RZ, RZ, -R42 ;  /* 0x000000ffff2a7224 */ /* 0x000fc400078e0a2a */
[--C-:B------:R-:W-:Y:S01]  /*1450*/  @!P3 IMAD.IADD R35, R35, 0x1, -R75.reuse ;  /* 0x000000012323b824 */ /* 0x100fe200078e0a4b */
[C---:B------:R-:W-:Y:S01]  /*1460*/  ISETP.GT.U32.AND P3, PT, R75.reuse, R44, PT ;  /* 0x0000002c4b00720c */ /* 0x040fe20003f64070 */
[----:B------:R-:W-:Y:S01]  /*1470*/  @!P0 IMAD.IADD R36, R36, 0x1, -R75 ;  /* 0x0000000124248824 */ /* 0x000fe200078e0a4b */
[C---:B------:R-:W-:Y:S01]  /*1480*/  ISETP.GT.U32.AND P0, PT, R75.reuse, R45, PT ;  /* 0x0000002d4b00720c */ /* 0x040fe20003f04070 */
[----:B------:R-:W-:Y:S02]  /*1490*/  IMAD R42, R75, R42, R47 ;  /* 0x0000002a4b2a7224 */ /* 0x000fe400078e022f */
[--C-:B------:R-:W-:Y:S02]  /*14a0*/  @!P4 IMAD.IADD R33, R33, 0x1, -R75.reuse ;  /* 0x000000012121c824 */ /* 0x100fe400078e0a4b */
[--C-:B------:R-:W-:Y:S01]  /*14b0*/  @!P1 IMAD.IADD R34, R34, 0x1, -R75.reuse ;  /* 0x0000000122229824 */ /* 0x100fe200078e0a4b */
[----:B------:R-:W-:Y:S01]  /*14c0*/  ISETP.GT.U32.AND P4, PT, R75, R42, PT ;  /* 0x0000002a4b00720c */ /* 0x000fe20003f84070 */
[--C-:B------:R-:W-:Y:S01]  /*14d0*/  @!P2 IMAD.IADD R37, R37, 0x1, -R75.reuse ;  /* 0x000000012525a824 */ /* 0x100fe200078e0a4b */
[C---:B------:R-:W-:Y:S01]  /*14e0*/  ISETP.GT.U32.AND P1, PT, R75.reuse, R43, PT ;  /* 0x0000002b4b00720c */ /* 0x040fe20003f24070 */
[--C-:B------:R-:W-:Y:S01]  /*14f0*/  @!P6 IMAD.IADD R40, R40, 0x1, -R75.reuse ;  /* 0x000000012828e824 */ /* 0x100fe200078e0a4b */
[----:B------:R-:W-:Y:S01]  /*1500*/  ISETP.GT.U32.AND P2, PT, R75, R46, PT ;  /* 0x0000002e4b00720c */ /* 0x000fe20003f44070 */
[----:B------:R-:W-:Y:S01]  /*1510*/  @!P5 IMAD.IADD R41, R41, 0x1, -R75 ;  /* 0x000000012929d824 */ /* 0x000fe200078e0a4b */
[C---:B------:R-:W-:Y:S01]  /*1520*/  ISETP.GT.U32.AND P6, PT, R75.reuse, R32, PT ;  /* 0x000000204b00720c */ /* 0x040fe20003fc4070 */
[----:B------:R-:W-:Y:S01]  /*1530*/  IMAD.HI.U32 R47, R0, R52, RZ ;  /* 0x00000034002f7227 */ /* 0x000fe200078e00ff */
[----:B------:R-:W-:-:S03]  /*1540*/  ISETP.GT.U32.AND P5, PT, R75, R33, PT ;  /* 0x000000214b00720c */ /* 0x000fc60003fa4070 */
[--C-:B------:R-:W-:Y:S01]  /*1550*/  @!P3 IMAD.IADD R44, R44, 0x1, -R75.reuse ;  /* 0x000000012c2cb824 */ /* 0x100fe200078e0a4b */
[----:B------:R-:W-:Y:S01]  /*1560*/  ISETP.GT.U32.AND P3, PT, R75, R36, PT ;  /* 0x000000244b00720c */ /* 0x000fe20003f64070 */
[----:B------:R-:W-:Y:S01]  /*1570*/  @!P0 IMAD.IADD R45, R45, 0x1, -R75 ;  /* 0x000000012d2d8824 */ /* 0x000fe200078e0a4b */
[----:B------:R-:W-:Y:S01]  /*1580*/  ISETP.GT.U32.AND P0, PT, R75, R37, PT ;  /* 0x000000254b00720c */ /* 0x000fe20003f04070 */
[----:B------:R-:W-:Y:S02]  /*1590*/  IMAD.MOV R47, RZ, RZ, -R47 ;  /* 0x000000ffff2f7224 */ /* 0x000fe400078e0a2f */
[----:B------:R-:W-:-:S04]  /*15a0*/  IMAD.HI.U32 R50, R0, R55, RZ ;  /* 0x0000003700327227 */ /* 0x000fc800078e00ff */
[C---:B------:R-:W-:Y:S01]  /*15b0*/  IMAD R47, R75.reuse, R47, R52 ;  /* 0x0000002f4b2f7224 */ /* 0x040fe200078e0234 */
[----:B------:R-:W-:Y:S01]  /*15c0*/  IABS R52, R10 ;  /* 0x0000000a00347213 */ /* 0x000fe20000000000 */
[--C-:B------:R-:W-:Y:S01]  /*15d0*/  @!P4 IMAD.IADD R42, R42, 0x1, -R75.reuse ;  /* 0x000000012a2ac824 */ /* 0x100fe200078e0a4b */
[----:B------:R-:W-:Y:S01]  /*15e0*/  ISETP.GT.U32.AND P4, PT, R75, R34, PT ;  /* 0x000000224b00720c */ /* 0x000fe20003f84070 */
[----:B------:R-:W-:Y:S02]  /*15f0*/  IMAD.MOV R50, RZ, RZ, -R50 ;  /* 0x000000ffff327224 */ /* 0x000fe400078e0a32 */
[--C-:B------:R-:W-:Y:S01]  /*1600*/  @!P1 IMAD.IADD R43, R43, 0x1, -R75.reuse ;  /* 0x000000012b2b9824 */ /* 0x100fe200078e0a4b */
[C---:B------:R-:W-:Y:S01]  /*1610*/  ISETP.GT.U32.AND P1, PT, R75.reuse, R35, PT ;  /* 0x000000234b00720c */ /* 0x040fe20003f24070 */
[--C-:B------:R-:W-:Y:S01]  /*1620*/  @!P2 IMAD.IADD R46, R46, 0x1, -R75.reuse ;  /* 0x000000012e2ea824 */ /* 0x100fe200078e0a4b */
[C---:B------:R-:W-:Y:S01]  /*1630*/  ISETP.GT.U32.AND P2, PT, R75.reuse, R40, PT ;  /* 0x000000284b00720c */ /* 0x040fe20003f44070 */
[--C-:B------:R-:W-:Y:S01]  /*1640*/  @!P6 IMAD.IADD R32, R32, 0x1, -R75.reuse ;  /* 0x000000012020e824 */ /* 0x100fe200078e0a4b */
[----:B------:R-:W-:Y:S01]  /*1650*/  ISETP.GT.U32.AND P6, PT, R75, R41, PT ;  /* 0x000000294b00720c */ /* 0x000fe20003fc4070 */
[----:B------:R-:W-:Y:S01]  /*1660*/  @!P5 IMAD.IADD R33, R33, 0x1, -R75 ;  /* 0x000000012121d824 */ /* 0x000fe200078e0a4b */
[C---:B------:R-:W-:Y:S01]  /*1670*/  ISETP.GT.U32.AND P5, PT, R75.reuse, R42, PT ;  /* 0x0000002a4b00720c */ /* 0x040fe20003fa4070 */
[----:B------:R-:W-:-:S02]  /*1680*/  IMAD R50, R75, R50, R55 ;  /* 0x000000324b327224 */ /* 0x000fc400078e0237 */
[----:B------:R-:W-:-:S04]  /*1690*/  IMAD.HI.U32 R53, R0, R73, RZ ;  /* 0x0000004900357227 */ /* 0x000fc800078e00ff */
[----:B------:R-:W-:Y:S02]  /*16a0*/  IMAD.MOV.U32 R55, RZ, RZ, R52 ;  /* 0x000000ffff377224 */ /* 0x000fe400078e0034 */
        /* <DEDUP_REMOVED lines=8> */
[----:B------:R-:W-:Y:S01]  /*1730*/  IMAD.MOV R52, RZ, RZ, -R52 ;  /* 0x000000ffff347224 */ /* 0x000fe200078e0a34 */
[----:B------:R-:W-:Y:S01]  /*1740*/  SHF.R.U32.HI R74, RZ, 0x5, R3 ;  /* 0x00000005ff4a7819 */ /* 0x000fe20000011603 */
        /* <DEDUP_REMOVED lines=8> */
[C---:B------:R-:W-:Y:S01]  /*17d0*/  IMAD R52, R75.reuse, R52, R55 ;  /* 0x000000344b347224 */ /* 0x040fe200078e0237 */
[----:B------:R-:W-:Y:S01]  /*17e0*/  R2UR UR25, R74 ;  /* 0x000000004a1972ca */ /* 0x000fe200000e0000 */
[----:B------:R-:W-:Y:S01]  /*17f0*/  @!P5 IMAD.IADD R42, R42, 0x1, -R75 ;  /* 0x000000012a2ad824 */ /* 0x000fe200078e0a4b */
[----:B------:R-:W-:Y:S01]  /*1800*/  ISETP.GT.U32.AND P5, PT, R75, R49, PT ;  /* 0x000000314b00720c */ /* 0x000fe20003fa4070 */
[----:B------:R-:W-:Y:S01]  /*1810*/  IMAD.HI.U32 R71, R71, R73, RZ ;  /* 0x0000004947477227 */ /* 0x000fe200078e00ff */
[----:B------:R-:W-:-:S03]  /*1820*/  LOP3.LUT R74, R4, 0x30, RZ, 0xfc, !PT ;  /* 0x00000030044a7812 */ /* 0x000fc600078efcff */
[--C-:B------:R-:W-:Y:S01]  /*1830*/  @!P3 IMAD.IADD R45, R45, 0x1, -R75.reuse ;  /* 0x000000012d2db824 */ /* 0x100fe200078e0a4b */
[C---:B------:R-:W-:Y:S01]  /*1840*/  ISETP.GT.U32.AND P3, PT, R75.reuse, R52, PT ;  /* 0x000000344b00720c */ /* 0x040fe20003f64070 */
[----:B------:R-:W-:Y:S01]  /*1850*/  @!P0 IMAD.IADD R46, R46, 0x1, -R75 ;  /* 0x000000012e2e8824 */ /* 0x000fe200078e0a4b */
[----:B------:R-:W-:Y:S01]  /*1860*/  ISETP.GT.U32.AND P0, PT, R75, R53, PT ;  /* 0x000000354b00720c */ /* 0x000fe20003f04070 */
[----:B------:R-:W-:-:S04]  /*1870*/  IMAD.HI.U32 R54, R0, R76, RZ ;  /* 0x0000004c00367227 */ /* 0x000fc800078e00ff */
[----:B------:R-:W-:Y:S02]  /*1880*/  IMAD.MOV R71, RZ, RZ, -R71 ;  /* 0x000000ffff477224 */ /* 0x000fe400078e0a47 */
[----:B------:R-:W-:Y:S02]  /*1890*/  IMAD.MOV R54, RZ, RZ, -R54 ;  /* 0x000000ffff367224 */ /* 0x000fe400078e0a36 */
[----:B------:R-:W-:Y:S02]  /*18a0*/  IMAD R73, R78, R71, R73 ;  /* 0x000000474e497224 */ /* 0x000fe400078e0249 */
[----:B------:R-:W-:Y:S01]  /*18b0*/  IMAD R54, R75, R54, R76 ;  /* 0x000000364b367224 */ /* 0x000fe200078e024c */
[----:B------:R-:W-:Y:S01]  /*18c0*/  LOP3.LUT R76, R4, 0x28, RZ, 0xfc, !PT ;  /* 0x00000028044c7812 */ /* 0x000fe200078efcff */
[--C-:B------:R-:W-:Y:S01]  /*18d0*/  @!P1 IMAD.IADD R43, R43, 0x1, -R75.reuse ;  /* 0x000000012b2b9824 */ /* 0x100fe200078e0a4b */
[C---:B------:R-:W-:Y:S01]  /*18e0*/  ISETP.GT.U32.AND P1, PT, R75.reuse, R50, PT ;  /* 0x000000324b00720c */ /* 0x040fe20003f24070 */
[--C-:B------:R-:W-:Y:S01]  /*18f0*/  @!P4 IMAD.IADD R44, R44, 0x1, -R75.reuse ;  /* 0x000000012c2cc824 */ /* 0x100fe200078e0a4b */
[----:B------:R-:W-:Y:S01]  /*1900*/  ISETP.GT.U32.AND P4, PT, R75, R51, PT ;  /* 0x000000334b00720c */ /* 0x000fe20003f84070 */
[--C-:B------:R-:W-:Y:S01]  /*1910*/  @!P2 IMAD.IADD R47, R47, 0x1, -R75.reuse ;  /* 0x000000012f2fa824 */ /* 0x100fe200078e0a4b */
[----:B------:R-:W-:Y:S01]  /*1920*/  ISETP.GT.U32.AND P2, PT, R75, R54, PT ;  /* 0x000000364b00720c */ /* 0x000fe20003f44070 */
[--C-:B------:R-:W-:Y:S01]  /*1930*/  @!P6 IMAD.IADD R48, R48, 0x1, -R75.reuse ;  /* 0x000000013030e824 */ /* 0x100fe200078e0a4b */
[----:B------:R-:W-:Y:S01]  /*1940*/  ISETP.GT.U32.AND P6, PT, R78, R73, PT ;  /* 0x000000494e00720c */ /* 0x000fe20003fc4070 */
[----:B------:R-:W-:Y:S01]  /*1950*/  @!P5 IMAD.IADD R49, R49, 0x1, -R75 ;  /* 0x000000013131d824 */ /* 0x000fe200078e0a4b */
[----:B------:R-:W-:Y:S01]  /*1960*/  ISETP.GT.U32.AND P5, PT, R75, R47, PT ;  /* 0x0000002f4b00720c */ /* 0x000fe20003fa4070 */
[----:B------:R-:W-:-:S04]  /*1970*/  IMAD.HI.U32 R0, R0, R77, RZ ;  /* 0x0000004d00007227 */ /* 0x000fc800078e00ff */
[--C-:B------:R-:W-:Y:S01]  /*1980*/  @!P3 IMAD.IADD R52, R52, 0x1, -R75.reuse ;  /* 0x000000013434b824 */ /* 0x100fe200078e0a4b */
[----:B------:R-:W-:Y:S01]  /*1990*/  ISETP.GT.U32.AND P3, PT, R75, R48, PT ;  /* 0x000000304b00720c */ /* 0x000fe20003f64070 */
[--C-:B------:R-:W-:Y:S01]  /*19a0*/  @!P0 IMAD.IADD R53, R53, 0x1, -R75.reuse ;  /* 0x0000000135358824 */ /* 0x100fe200078e0a4b */
[C---:B------:R-:W-:Y:S01]  /*19b0*/  ISETP.GT.U32.AND P0, PT, R75.reuse, R49, PT ;  /* 0x000000314b00720c */ /* 0x040fe20003f04070 */
[----:B------:R-:W-:Y:S02]  /*19c0*/  IMAD.MOV R0, RZ, RZ, -R0 ;  /* 0x000000ffff007224 */ /* 0x000fe400078e0a00 */
[----:B------:R-:W-:Y:S01]  /*19d0*/  @!P1 IMAD.IADD R50, R50, 0x1, -R75 ;  /* 0x0000000132329824 */ /* 0x000fe200078e0a4b */
[----:B------:R-:W-:Y:S01]  /*19e0*/  ISETP.GE.AND P1, PT, R70, RZ, PT ;  /* 0x000000ff4600720c */ /* 0x000fe20003f26270 */
[----:B------:R-:W-:Y:S01]  /*19f0*/  IMAD R55, R75, R0, R77 ;  /* 0x000000004b377224 */ /* 0x000fe200078e024d */
[----:B------:R-:W-:Y:S01]  /*1a00*/  LOP3.LUT R0, R3, 0xc0, RZ, 0xc0, !PT ;  /* 0x000000c003007812 */ /* 0x000fe200078ec0ff */
[--C-:B------:R-:W-:Y:S01]  /*1a10*/  @!P4 IMAD.IADD R51, R51, 0x1, -R75.reuse ;  /* 0x000000013333c824 */ /* 0x100fe200078e0a4b */
[----:B------:R-:W-:Y:S01]  /*1a20*/  LOP3.LUT R77, R4, 0x20, RZ, 0xfc, !PT ;  /* 0x00000020044d7812 */ /* 0x000fe200078efcff */
[----:B------:R-:W-:Y:S01]  /*1a30*/  @!P6 IMAD.IADD R73, R73, 0x1, -R78 ;  /* 0x000000014949e824 */ /* 0x000fe200078e0a4e */
[C---:B------:R-:W-:Y:S01]  /*1a40*/  ISETP.GT.U32.AND P4, PT, R75.reuse, R55, PT ;  /* 0x000000374b00720c */ /* 0x040fe20003f84070 */
[--C-:B------:R-:W-:Y:S01]  /*1a50*/  @!P2 IMAD.IADD R54, R54, 0x1, -R75.reuse ;  /* 0x000000013636a824 */ /* 0x100fe200078e0a4b */
[----:B------:R-:W-:Y:S01]  /*1a60*/  ISETP.GT.U32.AND P2, PT, R75, R50, PT ;  /* 0x000000324b00720c */ /* 0x000fe20003f44070 */
[--C-:B------:R-:W-:Y:S01]  /*1a70*/  @!P5 IMAD.IADD R47, R47, 0x1, -R75.reuse ;  /* 0x000000012f2fd824 */ /* 0x100fe200078e0a4b */
[----:B------:R-:W-:Y:S01]  /*1a80*/  ISETP.GT.U32.AND P5, PT, R78, R73, PT ;  /* 0x000000494e00720c */ /* 0x000fe20003fa4070 */
[--C-:B------:R-:W-:Y:S01]  /*1a90*/  @!P3 IMAD.IADD R48, R48, 0x1, -R75.reuse ;  /* 0x000000013030b824 */ /* 0x100fe200078e0a4b */
[----:B------:R-:W-:Y:S01]  /*1aa0*/  ISETP.GT.U32.AND P3, PT, R75, R52, PT ;  /* 0x000000344b00720c */ /* 0x000fe20003f64070 */
[--C-:B------:R-:W-:Y:S01]  /*1ab0*/  @!P0 IMAD.IADD R49, R49, 0x1, -R75.reuse ;  /* 0x0000000131318824 */ /* 0x100fe200078e0a4b */
[----:B------:R-:W-:Y:S01]  /*1ac0*/  ISETP.GT.U32.AND P0, PT, R75, R53, PT ;  /* 0x000000354b00720c */ /* 0x000fe20003f04070 */
[----:B------:R-:W-:Y:S01]  /*1ad0*/  IMAD.SHL.U32 R71, R3, 0x2, RZ ;  /* 0x0000000203477824 */ /* 0x000fe200078e00ff */
[----:B------:R-:W-:Y:S01]  /*1ae0*/  SHF.R.U32.HI R0, RZ, 0x2, R0 ;  /* 0x00000002ff007819 */ /* 0x000fe20000011600 */
[----:B------:R-:W-:Y:S01]  /*1af0*/  IMAD R88, R105, R103, RZ ;  /* 0x0000006769587224 */ /* 0x000fe200078e02ff */
[----:B------:R-:W-:Y:S01]  /*1b00*/  ISETP.GT.U32.AND P6, PT, R75, R51, PT ;  /* 0x000000334b00720c */ /* 0x000fe20003fc4070 */
[--C-:B------:R-:W-:Y:S01]  /*1b10*/  @!P4 IMAD.IADD R55, R55, 0x1, -R75.reuse ;  /* 0x000000013737c824 */ /* 0x100fe200078e0a4b */
[----:B------:R-:W-:Y:S01]  /*1b20*/  ISETP.GT.U32.AND P4, PT, R75, R54, PT ;  /* 0x000000364b00720c */ /* 0x000fe20003f84070 */
[----:B------:R-:W-:Y:S01]  /*1b30*/  @!P2 IMAD.IADD R50, R50, 0x1, -R75 ;  /* 0x000000013232a824 */ /* 0x000fe200078e0a4b */
[----:B------:R-:W-:Y:S01]  /*1b40*/  LOP3.LUT R71, R0, 0x1fe, R71, 0x78, !PT ;  /* 0x000001fe00477812 */ /* 0x000fe200078e7847 */
[----:B------:R-:W-:Y:S01]  /*1b50*/  @!P5 IMAD.IADD R73, R73, 0x1, -R78 ;  /* 0x000000014949d824 */ /* 0x000fe200078e0a4e */
[----:B------:R-:W-:Y:S01]  /*1b60*/  ISETP.GT.U32.AND P2, PT, R75, R55, PT ;  /* 0x000000374b00720c */ /* 0x000fe20003f44070 */
[--C-:B------:R-:W-:Y:S01]  /*1b70*/  @!P3 IMAD.IADD R52, R52, 0x1, -R75.reuse ;  /* 0x000000013434b824 */ /* 0x100fe200078e0a4b */
[----:B------:R-:W-:Y:S01]  /*1b80*/  ISETP.GE.AND P5, PT, R69, RZ, PT ;  /* 0x000000ff4500720c */ /* 0x000fe20003fa6270 */
[----:B------:R-:W-:Y:S01]  /*1b90*/  @!P0 IMAD.IADD R53, R53, 0x1, -R75 ;  /* 0x0000000135358824 */ /* 0x000fe200078e0a4b */
[----:B------:R-:W-:Y:S01]  /*1ba0*/  ISETP.GE.AND P3, PT, R68, RZ, PT ;  /* 0x000000ff4400720c */ /* 0x000fe20003f66270 */
[----:B------:R-:W-:Y:S01]  /*1bb0*/  @!P1 IMAD.MOV R73, RZ, RZ, -R73 ;  /* 0x000000ffff499224 */ /* 0x000fe200078e0a49 */
[----:B------:R-:W-:Y:S01]  /*1bc0*/  ISETP.GE.AND P0, PT, R67, RZ, PT ;  /* 0x000000ff4300720c */ /* 0x000fe20003f06270 */
[----:B------:R-:W-:Y:S01]  /*1bd0*/  IMAD.MOV.U32 R0, RZ, RZ, R25 ;  /* 0x000000ffff007224 */ /* 0x000fe200078e0019 */
[----:B------:R-:W-:Y:S01]  /*1be0*/  ISETP.GE.AND P1, PT, R64, RZ, PT ;  /* 0x000000ff4000720c */ /* 0x000fe20003f26270 */
[--C-:B------:R-:W-:Y:S01]  /*1bf0*/  @!P4 IMAD.IADD R54, R54, 0x1, -R75.reuse ;  /* 0x000000013636c824 */ /* 0x100fe200078e0a4b */
[----:B------:R-:W-:Y:S01]  /*1c00*/  ISETP.GE.AND P4, PT, R66, RZ, PT ;  /* 0x000000ff4200720c */ /* 0x000fe20003f86270 */
[--C-:B------:R-:W-:Y:S01]  /*1c10*/  @!P6 IMAD.IADD R51, R51, 0x1, -R75.reuse ;  /* 0x000000013333e824 */ /* 0x100fe200078e0a4b */
[----:B------:R-:W-:Y:S01]  /*1c20*/  ISETP.NE.AND P6, PT, R38, RZ, PT ;  /* 0x000000ff2600720c */ /* 0x000fe20003fc5270 */
[----:B------:R-:W-:Y:S01]  /*1c30*/  @!P2 IMAD.IADD R55, R55, 0x1, -R75 ;  /* 0x000000013737a824 */ /* 0x000fe200078e0a4b */
[----:B------:R-:W-:Y:S01]  /*1c40*/  ISETP.GE.AND P2, PT, R65, RZ, PT ;  /* 0x000000ff4100720c */ /* 0x000fe20003f46270 */
[----:B------:R-:W-:Y:S01]  /*1c50*/  @!P5 IMAD.MOV R2, RZ, RZ, -R2 ;  /* 0x000000ffff02d224 */ /* 0x000fe200078e0a02 */
        /* <DEDUP_REMOVED lines=9> */
[----:B------:R-:W-:Y:S01]  /*1cf0*/  IMAD R89, R180, R103, RZ ;  /* 0x00000067b4597224 */ /* 0x000fe200078e02ff */
[----:B------:R-:W-:Y:S01]  /*1d00*/  @!P6 LOP3.LUT R73, RZ, R38, RZ, 0x33, !PT ;  /* 0x00000026ff49e212 */ /* 0x000fe200078e33ff */
        /* <DEDUP_REMOVED lines=12> */
[----:B------:R-:W-:Y:S01]  /*1dd0*/  IMAD R73, R73, UR4, RZ ;  /* 0x0000000449497c24 */ /* 0x000fe2000f8e02ff */
[----:B------:R-:W-:Y:S01]  /*1de0*/  LOP3.LUT R25, RZ, R39, RZ, 0x33, !PT ;  /* 0x00000027ff197212 */ /* 0x000fe200078e33ff */
        /* <DEDUP_REMOVED lines=12> */
[----:B------:R-:W-:Y:S01]  /*1eb0*/  ULDC UR4, c[0x0][0x240] ;  /* 0x0000900000047ab9 */ /* 0x000fe20000000800 */
[----:B------:R-:W-:Y:S01]  /*1ec0*/  LOP3.LUT R78, R4, 0x1c, RZ, 0xfc, !PT ;  /* 0x0000001c044e7812 */ /* 0x000fe200078efcff */
        /* <DEDUP_REMOVED lines=12> */
[-C--:B------:R-:W-:Y:S01]  /*1f90*/  IMAD R91, R74, R103.reuse, RZ ;  /* 0x000000674a5b7224 */ /* 0x080fe200078e02ff */
        /* <DEDUP_REMOVED lines=8> */
[----:B------:R-:W-:Y:S01]  /*2020*/  ISETP.NE.AND P0, PT, R39, RZ, PT ;  /* 0x000000ff2700720c */ /* 0x000fe20003f05270 */
[----:B------:R-:W-:Y:S01]  /*2030*/  @!P1 IMAD.MOV R54, RZ, RZ, -R54 ;  /* 0x000000ffff369224 */ /* 0x000fe200078e0a36 */
[----:B------:R-:W-:Y:S01]  /*2040*/  LEA R106, P1, R73, UR6, 0x1 ;  /* 0x00000006496a7c11 */ /* 0x000fe2000f8208ff */
[----:B------:R-:W-:Y:S01]  /*2050*/  @!P4 IMAD.MOV R52, RZ, RZ, -R52 ;  /* 0x000000ffff34c224 */ /* 0x000fe200078e0a34 */
[----:B------:R-:W-:Y:S01]  /*2060*/  SEL R2, R25, R2, !P0 ;  /* 0x0000000219027207 */ /* 0x000fe20004000000 */
[----:B------:R-:W-:Y:S01]  /*2070*/  IMAD R92, R75, R103, RZ ;  /* 0x000000674b5c7224 */ /* 0x000fe200078e02ff */
[C---:B------:R-:W-:Y:S01]  /*2080*/  SEL R24, R25.reuse, R24, !P0 ;  /* 0x0000001819187207 */ /* 0x040fe20004000000 */
[----:B------:R-:W-:Y:S01]  /*2090*/  @!P2 IMAD.MOV R53, RZ, RZ, -R53 ;  /* 0x000000ffff35a224 */ /* 0x000fe200078e0a35 */
[C---:B------:R-:W-:Y:S01]  /*20a0*/  SEL R0, R25.reuse, R0, !P0 ;  /* 0x0000000019007207 */ /* 0x040fe20004000000 */
[----:B------:R-:W-:Y:S01]  /*20b0*/  IMAD R2, R2, UR4, RZ ;  /* 0x0000000402027c24 */ /* 0x000fe2000f8e02ff */
[C---:B------:R-:W-:Y:S01]  /*20c0*/  SEL R26, R25.reuse, R26, !P0 ;  /* 0x0000001a191a7207 */ /* 0x040fe20004000000 */
[----:B------:R-:W-:Y:S01]  /*20d0*/  IMAD R24, R24, UR4, RZ ;  /* 0x0000000418187c24 */ /* 0x000fe2000f8e02ff */
[C---:B------:R-:W-:Y:S01]  /*20e0*/  SEL R27, R25.reuse, R27, !P0 ;  /* 0x0000001b191b7207 */ /* 0x040fe20004000000 */
[----:B------:R-:W-:Y:S01]  /*20f0*/  IMAD R0, R0, UR4, RZ ;  /* 0x0000000400007c24 */ /* 0x000fe2000f8e02ff */
[C---:B------:R-:W-:Y:S01]  /*2100*/  SEL R28, R25.reuse, R28, !P0 ;  /* 0x0000001c191c7207 */ /* 0x040fe20004000000 */
[----:B------:R-:W-:Y:S01]  /*2110*/  IMAD R26, R26, UR4, RZ ;  /* 0x000000041a1a7c24 */ /* 0x000fe2000f8e02ff */
[C---:B------:R-:W-:Y:S01]  /*2120*/  SEL R29, R25.reuse, R29, !P0 ;  /* 0x0000001d191d7207 */ /* 0x040fe20004000000 */
[----:B------:R-:W-:Y:S01]  /*2130*/  @!P5 IMAD.MOV R55, RZ, RZ, -R55 ;  /* 0x000000ffff37d224 */ /* 0x000fe200078e0a37 */
[C---:B------:R-:W-:Y:S01]  /*2140*/  SEL R30, R25.reuse, R30, !P0 ;  /* 0x0000001e191e7207 */ /* 0x040fe20004000000 */
[----:B------:R-:W-:Y:S01]  /*2150*/  @!P3 IMAD.MOV R72, RZ, RZ, -R72 ;  /* 0x000000ffff48b224 */ /* 0x000fe200078e0a48 */
[----:B------:R-:W-:Y:S01]  /*2160*/  SEL R31, R25, R31, !P0 ;  /* 0x0000001f191f7207 */ /* 0x000fe20004000000 */
[----:B------:R-:W-:Y:S01]  /*2170*/  IMAD R27, R27, UR4, RZ ;  /* 0x000000041b1b7c24 */ /* 0x000fe2000f8e02ff */
[C---:B------:R-:W-:Y:S01]  /*2180*/  SEL R32, R25.reuse, R32, !P0 ;  /* 0x0000002019207207 */ /* 0x040fe20004000000 */
[----:B------:R-:W-:Y:S01]  /*2190*/  IMAD R28, R28, UR4, RZ ;  /* 0x000000041c1c7c24 */ /* 0x000fe2000f8e02ff */
[----:B------:R-:W-:Y:S01]  /*21a0*/  SEL R33, R25, R33, !P0 ;  /* 0x0000002119217207 */ /* 0x000fe20004000000 */
[----:B------:R-:W-:Y:S01]  /*21b0*/  IMAD R29, R29, UR4, RZ ;  /* 0x000000041d1d7c24 */ /* 0x000fe2000f8e02ff */
[----:B------:R-:W-:Y:S01]  /*21c0*/  LEA.HI.X.SX32 R107, R73, UR7, 0x1, P1 ;  /* 0x00000007496b7c11 */ /* 0x000fe200088f0eff */
[----:B------:R-:W-:Y:S01]  /*21d0*/  ULDC.64 UR6, c[0x0][0x218] ;  /* 0x0000860000067ab9 */ /* 0x000fe20000000a00 */
[C---:B------:R-:W-:Y:S01]  /*21e0*/  SEL R34, R25.reuse, R34, !P0 ;  /* 0x0000002219227207 */ /* 0x040fe20004000000 */
[----:B------:R-:W-:Y:S01]  /*21f0*/  IMAD R30, R30, UR4, RZ ;  /* 0x000000041e1e7c24 */ /* 0x000fe2000f8e02ff */
[----:B------:R-:W-:Y:S01]  /*2200*/  SEL R35, R25, R35, !P0 ;  /* 0x0000002319237207 */ /* 0x000fe20004000000 */
[----:B------:R-:W-:Y:S01]  /*2210*/  IMAD R31, R31, UR4, RZ ;  /* 0x000000041f1f7c24 */ /* 0x000fe2000f8e02ff */
        /* <DEDUP_REMOVED lines=8> */
[----:B------:R-:W-:Y:S01]  /*22a0*/  SEL R42, R25, R42, !P0 ;  /* 0x0000002a192a7207 */ /* 0x000fe20004000000 */
[----:B------:R-:W-:Y:S01]  /*22b0*/  IMAD R36, R36, UR4, RZ ;  /* 0x0000000424247c24 */ /* 0x000fe2000f8e02ff */
[----:B------:R-:W-:Y:S01]  /*22c0*/  LEA R178, P4, R2, UR6, 0x1 ;  /* 0x0000000602b27c11 */ /* 0x000fe2000f8808ff */
[----:B------:R-:W-:Y:S01]  /*22d0*/  IMAD R37, R37, UR4, RZ ;  /* 0x0000000425257c24 */ /* 0x000fe2000f8e02ff */
[----:B------:R-:W-:Y:S01]  /*22e0*/  LEA R164, P3, R24, UR6, 0x1 ;  /* 0x0000000618a47c11 */ /* 0x000fe2000f8608ff */
[----:B------:R-:W-:Y:S01]  /*22f0*/  IMAD R40, R40, UR4, RZ ;  /* 0x0000000428287c24 */ /* 0x000fe2000f8e02ff */
[----:B------:R-:W-:Y:S01]  /*2300*/  LEA R234, P2, R0, UR6, 0x1 ;  /* 0x0000000600ea7c11 */ /* 0x000fe2000f8408ff */
[----:B------:R-:W-:Y:S01]  /*2310*/  IMAD R41, R41, UR4, RZ ;  /* 0x0000000429297c24 */ /* 0x000fe2000f8e02ff */
[----:B------:R-:W-:Y:S01]  /*2320*/  LEA R166, P1, R26, UR6, 0x1 ;  /* 0x000000061aa67c11 */ /* 0x000fe2000f8208ff */
[----:B------:R-:W-:Y:S01]  /*2330*/  IMAD R42, R42, UR4, RZ ;  /* 0x000000042a2a7c24 */ /* 0x000fe2000f8e02ff */
[C---:B------:R-:W-:Y:S01]  /*2340*/  SEL R43, R25.reuse, R43, !P0 ;  /* 0x0000002b192b7207 */ /* 0x040fe20004000000 */
[-C--:B------:R-:W-:Y:S01]  /*2350*/  IMAD R93, R76, R103.reuse, RZ ;  /* 0x000000674c5d7224 */ /* 0x080fe200078e02ff */
[C---:B------:R-:W-:Y:S01]  /*2360*/  SEL R44, R25.reuse, R44, !P0 ;  /* 0x0000002c192c7207 */ /* 0x040fe20004000000 */
[----:B------:R-:W-:Y:S01]  /*2370*/  IMAD R98, R80, R103, RZ ;  /* 0x0000006750627224 */ /* 0x000fe200078e02ff */
        /* <DEDUP_REMOVED lines=24> */
[----:B------:R-:W-:Y:S01]  /*2500*/  LEA.HI.X.SX32 R179, R2, UR7, 0x1, P4 ;  /* 0x0000000702b37c11 */ /* 0x000fe2000a0f0eff */
[----:B------:R-:W-:Y:S01]  /*2510*/  IMAD R55, R55, UR4, RZ ;  /* 0x0000000437377c24 */ /* 0x000fe2000f8e02ff */
[----:B------:R-:W-:Y:S01]  /*2520*/  LEA.HI.X.SX32 R165, R24, UR7, 0x1, P3 ;  /* 0x0000000718a57c11 */ /* 0x000fe200098f0eff */
[----:B------:R-:W-:Y:S01]  /*2530*/  IMAD R25, R25, UR4, RZ ;  /* 0x0000000419197c24 */ /* 0x000fe2000f8e02ff */
[----:B------:R-:W-:Y:S01]  /*2540*/  LEA.HI.X.SX32 R185, R0, UR7, 0x1, P2 ;  /* 0x0000000700b97c11 */ /* 0x000fe200090f0eff */
[----:B------:R-:W-:Y:S01]  /*2550*/  UMOV UR4, URZ ;  /* 0x0000003f00047c82 */ /* 0x000fe20008000000 */
[----:B------:R-:W-:Y:S01]  /*2560*/  LEA.HI.X.SX32 R167, R26, UR7, 0x1, P1 ;  /* 0x000000071aa77c11 */ /* 0x000fe200088f0eff */
[----:B------:R-:W-:Y:S01]  /*2570*/  UIADD3.X UR9, UR4, 0x40000040, URZ, UP0, !UPT ;  /* 0x4000004004097890 */ /* 0x000fe200087fe43f */
[----:B------:R-:W-:Y:S01]  /*2580*/  LEA R174, P0, R27, UR6, 0x1 ;  /* 0x000000061bae7c11 */ /* 0x000fe2000f8008ff */
[-C--:B------:R-:W-:Y:S01]  /*2590*/  IMAD R95, R77, R103.reuse, RZ ;  /* 0x000000674d5f7224 */ /* 0x080fe200078e02ff */
        /* <DEDUP_REMOVED lines=11> */
[----:B------:R-:W-:Y:S01]  /*2650*/  IMAD R101, R182, R103, RZ ;  /* 0x00000067b6657224 */ /* 0x000fe200078e02ff */
[----:B------:R-:W-:-:S02]  /*2660*/  LEA.HI.X.SX32 R175, R27, UR7, 0x1, P0 ;  /* 0x000000071baf7c11 */ /* 0x000fc400080f0eff */
[----:B------:R-:W-:Y:S02]  /*2670*/  CS2R R26, SRZ ;  /* 0x00000000001a7805 */ /* 0x000fe4000001ff00 */
[----:B------:R-:W-:Y:S02]  /*2680*/  LEA.HI.X.SX32 R155, R28, UR7, 0x1, P6 ;  /* 0x000000071c9b7c11 */ /* 0x000fe4000b0f0eff */
[----:B------:R-:W-:Y:S02]  /*2690*/  CS2R R38, SRZ ;  /* 0x0000000000267805 */ /* 0x000fe4000001ff00 */
[----:B------:R-:W-:Y:S02]  /*26a0*/  LEA.HI.X.SX32 R173, R29, UR7, 0x1, P5 ;  /* 0x000000071dad7c11 */ /* 0x000fe4000a8f0eff */
[----:B------:R-:W-:Y:S02]  /*26b0*/  CS2R R28, SRZ ;  /* 0x00000000001c7805 */ /* 0x000fe4000001ff00 */
[----:B------:R-:W-:Y:S01]  /*26c0*/  LEA.HI.X.SX32 R157, R30, UR7, 0x1, P4 ;  /* 0x000000071e9d7c11 */ /* 0x000fe2000a0f0eff */
[----:B------:R-:W-:Y:S01]  /*26d0*/  UIADD3.64 UR16, UR8, 0x80, URZ ;  /* 0x0000008008107897 */ /* 0x000fe2000fffe03f */
[----:B------:R-:W-:-:S02]  /*26e0*/  LEA.HI.X.SX32 R169, R31, UR7, 0x1, P3 ;  /* 0x000000071fa97c11 */ /* 0x000fc400098f0eff */
[----:B------:R-:W-:Y:S02]  /*26f0*/  CS2R R30, SRZ ;  /* 0x00000000001e7805 */ /* 0x000fe4000001ff00 */
[----:B------:R-:W-:Y:S01]  /*2700*/  LEA.HI.X.SX32 R159, R32, UR7, 0x1, P2 ;  /* 0x00000007209f7c11 */ /* 0x000fe200090f0eff */
[----:B------:R-:W-:Y:S01]  /*2710*/  UIADD3.64 UR20, UR8, 0x100, URZ ;  /* 0x0000010008147897 */ /* 0x000fe2000fffe03f */
[----:B------:R-:W-:Y:S02]  /*2720*/  LEA.HI.X.SX32 R177, R33, UR7, 0x1, P1 ;  /* 0x0000000721b17c11 */ /* 0x000fe400088f0eff */
[----:B------:R-:W-:Y:S02]  /*2730*/  CS2R R32, SRZ ;  /* 0x0000000000207805 */ /* 0x000fe4000001ff00 */
[----:B------:R-:W-:Y:S02]  /*2740*/  LEA R162, P0, R34, UR6, 0x1 ;  /* 0x0000000622a27c11 */ /* 0x000fe4000f8008ff */
[----:B------:R-:W-:-:S02]  /*2750*/  LEA R168, P6, R35, UR6, 0x1 ;  /* 0x0000000623a87c11 */ /* 0x000fc4000f8c08ff */
[----:B------:R-:W-:Y:S02]  /*2760*/  LEA R160, P5, R36, UR6, 0x1 ;  /* 0x0000000624a07c11 */ /* 0x000fe4000f8a08ff */
[----:B------:R-:W-:Y:S02]  /*2770*/  LEA R150, P4, R37, UR6, 0x1 ;  /* 0x0000000625967c11 */ /* 0x000fe4000f8808ff */
[----:B------:R-:W-:Y:S02]  /*2780*/  LEA R152, P3, R40, UR6, 0x1 ;  /* 0x0000000628987c11 */ /* 0x000fe4000f8608ff */
[----:B------:R-:W-:Y:S02]  /*2790*/  LEA R148, P2, R41, UR6, 0x1 ;  /* 0x0000000629947c11 */ /* 0x000fe4000f8408ff */
[----:B------:R-:W-:Y:S02]  /*27a0*/  LEA R146, P1, R42, UR6, 0x1 ;  /* 0x000000062a927c11 */ /* 0x000fe4000f8208ff */
[----:B------:R-:W-:-:S02]  /*27b0*/  LEA.HI.X.SX32 R163, R34, UR7, 0x1, P0 ;  /* 0x0000000722a37c11 */ /* 0x000fc400080f0eff */
[----:B------:R-:W-:Y:S02]  /*27c0*/  LEA.HI.X.SX32 R171, R35, UR7, 0x1, P6 ;  /* 0x0000000723ab7c11 */ /* 0x000fe4000b0f0eff */
[----:B------:R-:W-:Y:S02]  /*27d0*/  CS2R R34, SRZ ;  /* 0x0000000000227805 */ /* 0x000fe4000001ff00 */
[----:B------:R-:W-:Y:S02]  /*27e0*/  LEA.HI.X.SX32 R161, R36, UR7, 0x1, P5 ;  /* 0x0000000724a17c11 */ /* 0x000fe4000a8f0eff */
[----:B------:R-:W-:Y:S02]  /*27f0*/  LEA.HI.X.SX32 R153, R37, UR7, 0x1, P4 ;  /* 0x0000000725997c11 */ /* 0x000fe4000a0f0eff */
[----:B------:R-:W-:Y:S02]  /*2800*/  CS2R R36, SRZ ;  /* 0x0000000000247805 */ /* 0x000fe4000001ff00 */
[----:B------:R-:W-:-:S02]  /*2810*/  LEA.HI.X.SX32 R151, R40, UR7, 0x1, P3 ;  /* 0x0000000728977c11 */ /* 0x000fc400098f0eff */
[----:B------:R-:W-:Y:S02]  /*2820*/  LEA.HI.X.SX32 R149, R41, UR7, 0x1, P2 ;  /* 0x0000000729957c11 */ /* 0x000fe400090f0eff */
[----:B------:R-:W-:Y:S02]  /*2830*/  CS2R R40, SRZ ;  /* 0x0000000000287805 */ /* 0x000fe4000001ff00 */
[----:B------:R-:W-:Y:S02]  /*2840*/  LEA.HI.X.SX32 R147, R42, UR7, 0x1, P1 ;  /* 0x000000072a937c11 */ /* 0x000fe400088f0eff */
[----:B------:R-:W-:Y:S02]  /*2850*/  LEA R144, P0, R43, UR6, 0x1 ;  /* 0x000000062b907c11 */ /* 0x000fe4000f8008ff */
[----:B------:R-:W-:Y:S02]  /*2860*/  LEA R142, P6, R44, UR6, 0x1 ;  /* 0x000000062c8e7c11 */ /* 0x000fe4000f8c08ff */
[----:B------:R-:W-:-:S02]  /*2870*/  LEA R140, P5, R45, UR6, 0x1 ;  /* 0x000000062d8c7c11 */ /* 0x000fc4000f8a08ff */
[----:B------:R-:W-:Y:S02]  /*2880*/  LEA R138, P4, R46, UR6, 0x1 ;  /* 0x000000062e8a7c11 */ /* 0x000fe4000f8808ff */
[----:B------:R-:W-:Y:S02]  /*2890*/  LEA R136, P3, R47, UR6, 0x1 ;  /* 0x000000062f887c11 */ /* 0x000fe4000f8608ff */
[----:B------:R-:W-:Y:S02]  /*28a0*/  LEA R134, P2, R48, UR6, 0x1 ;  /* 0x0000000630867c11 */ /* 0x000fe4000f8408ff */
[----:B------:R-:W-:Y:S02]  /*28b0*/  LEA R0, P1, R49, UR6, 0x1 ;  /* 0x0000000631007c11 */ /* 0x000fe4000f8208ff */
[----:B------:R-:W-:Y:S02]  /*28c0*/  LEA.HI.X.SX32 R145, R43, UR7, 0x1, P0 ;  /* 0x000000072b917c11 */ /* 0x000fe400080f0eff */
[----:B------:R-:W-:-:S02]  /*28d0*/  CS2R R42, SRZ ;  /* 0x00000000002a7805 */ /* 0x000fc4000001ff00 */
[----:B------:R-:W-:Y:S02]  /*28e0*/  LEA.HI.X.SX32 R143, R44, UR7, 0x1, P6 ;  /* 0x000000072c8f7c11 */ /* 0x000fe4000b0f0eff */
[----:B------:R-:W-:Y:S02]  /*28f0*/  LEA.HI.X.SX32 R141, R45, UR7, 0x1, P5 ;  /* 0x000000072d8d7c11 */ /* 0x000fe4000a8f0eff */
[----:B------:R-:W-:Y:S02]  /*2900*/  CS2R R44, SRZ ;  /* 0x00000000002c7805 */ /* 0x000fe4000001ff00 */
[----:B------:R-:W-:Y:S02]  /*2910*/  LEA.HI.X.SX32 R139, R46, UR7, 0x1, P4 ;  /* 0x000000072e8b7c11 */ /* 0x000fe4000a0f0eff */
[----:B------:R-:W-:Y:S02]  /*2920*/  LEA.HI.X.SX32 R137, R47, UR7, 0x1, P3 ;  /* 0x000000072f897c11 */ /* 0x000fe400098f0eff */
[----:B------:R-:W-:-:S02]  /*2930*/  CS2R R46, SRZ ;  /* 0x00000000002e7805 */ /* 0x000fc4000001ff00 */
[----:B------:R-:W-:Y:S02]  /*2940*/  LEA.HI.X.SX32 R135, R48, UR7, 0x1, P2 ;  /* 0x0000000730877c11 */ /* 0x000fe400090f0eff */
[----:B------:R-:W-:Y:S02]  /*2950*/  LEA.HI.X.SX32 R125, R49, UR7, 0x1, P1 ;  /* 0x00000007317d7c11 */ /* 0x000fe400088f0eff */
[----:B------:R-:W-:Y:S02]  /*2960*/  CS2R R48, SRZ ;  /* 0x0000000000307805 */ /* 0x000fe4000001ff00 */
[----:B------:R-:W-:Y:S02]  /*2970*/  LOP3.LUT R72, R4, 0x34, RZ, 0xfc, !PT ;  /* 0x0000003404487812 */ /* 0x000fe400078efcff */
[----:B------:R-:W-:Y:S02]  /*2980*/  LEA R2, P0, R50, UR6, 0x1 ;  /* 0x0000000632027c11 */ /* 0x000fe4000f8008ff */
[----:B------:R-:W-:Y:S01]  /*2990*/  LEA R126, P6, R51, UR6, 0x1 ;  /* 0x00000006337e7c11 */ /* 0x000fe2000f8c08ff */
[-C--:B------:R-:W-:Y:S01]  /*29a0*/  IMAD R94, R72, R103.reuse, RZ ;  /* 0x00000067485e7224 */ /* 0x080fe200078e02ff */
[----:B------:R-:W-:Y:S01]  /*29b0*/  LEA R124, P5, R52, UR6, 0x1 ;  /* 0x00000006347c7c11 */ /* 0x000fe2000f8a08ff */
[----:B------:R-:W-:Y:S01]  /*29c0*/  IMAD R103, R181, R103, RZ ;  /* 0x00000067b5677224 */ /* 0x000fe200078e02ff */
[----:B------:R-:W-:-:S02]  /*29d0*/  LEA R122, P4, R53, UR6, 0x1 ;  /* 0x00000006357a7c11 */ /* 0x000fc4000f8808ff */
[----:B------:R-:W-:Y:S02]  /*29e0*/  LEA R130, P3, R54, UR6, 0x1 ;  /* 0x0000000636827c11 */ /* 0x000fe4000f8608ff */
[----:B------:R-:W-:Y:S02]  /*29f0*/  LEA R128, P2, R55, UR6, 0x1 ;  /* 0x0000000637807c11 */ /* 0x000fe4000f8408ff */
[----:B------:R-:W-:Y:S02]  /*2a00*/  LEA R120, P1, R25, UR6, 0x1 ;  /* 0x0000000619787c11 */ /* 0x000fe4000f8208ff */
[----:B------:R-:W-:Y:S02]  /*2a10*/  LEA.HI.X.SX32 R127, R50, UR7, 0x1, P0 ;  /* 0x00000007327f7c11 */ /* 0x000fe400080f0eff */
        /* <DEDUP_REMOVED lines=9> */
[----:B------:R-:W-:Y:S02]  /*2ab0*/  CS2R R24, SRZ ;  /* 0x0000000000187805 */ /* 0x000fe4000001ff00 */
[----:B------:R-:W-:-:S07]  /*2ac0*/  LOP3.LUT R73, R71, 0x40, RZ, 0x3c, !PT ;  /* 0x0000004047497812 */ /* 0x000fce00078e3cff */
.L_x_1:
[----:B------:R-:W-:Y:S01]  /*2ad0*/  ISETP.GE.AND P0, PT, R4, UR24, PT ;  /* 0x0000001804007c0c */ /* 0x000fe2000bf06270 */
[----:B------:R-:W-:Y:S01]  /*2ae0*/  IMAD.WIDE R108, R86, 0x2, R106 ;  /* 0x00000002566c7825 */ /* 0x000fe200078e026a */
[----:B------:R-:W-:Y:S02]  /*2af0*/  PRMT R184, RZ, 0x7610, R184 ;  /* 0x00007610ffb87816 */ /* 0x000fe400000000b8 */
[----:B------:R-:W-:Y:S01]  /*2b00*/  ISETP.GE.AND P1, PT, R181, UR24, PT ;  /* 0x00000018b5007c0c */ /* 0x000fe2000bf26270 */
[--C-:B------:R-:W-:Y:S01]  /*2b10*/  IMAD.WIDE R110, R103, 0x2, R106.reuse ;  /* 0x00000002676e7825 */ /* 0x100fe200078e026a */
[----:B------:R-:W-:Y:S02]  /*2b20*/  ISETP.GE.AND P2, PT, R182, UR24, PT ;  /* 0x00000018b6007c0c */ /* 0x000fe4000bf46270 */
[----:B------:R-:W-:Y:S01]  /*2b30*/  ISETP.GE.AND P3, PT, R183, UR24, PT ;  /* 0x00000018b7007c0c */ /* 0x000fe2000bf66270 */
[----:B------:R-:W-:Y:S01]  /*2b40*/  IMAD.WIDE R112, R101, 0x2, R106 ;  /* 0x0000000265707825 */ /* 0x000fe200078e026a */
[----:B------:R-:W-:-:S02]  /*2b50*/  ISETP.GE.AND P4, PT, R87, UR24, PT ;  /* 0x0000001857007c0c */ /* 0x000fc4000bf86270 */
[----:B------:R-:W-:Y:S01]  /*2b60*/  PRMT R218, RZ, 0x7610, R218 ;  /* 0x00007610ffda7816 */ /* 0x000fe200000000da */
[----:B------:R0:W2:Y:S01]  /*2b70*/  @!P0 LDG.E.U16 R184, desc[UR14][R108.64] ;  /* 0x0000000e6cb88981 */ /* 0x0000a2000c1e1500 */
[----:B------:R-:W-:Y:S01]  /*2b80*/  ISETP.GE.AND P0, PT, R79, UR24, PT ;  /* 0x000000184f007c0c */ /* 0x000fe2000bf06270 */
[----:B------:R-:W-:Y:S01]  /*2b90*/  IMAD.WIDE R114, R100, 0x2, R106 ;  /* 0x0000000264727825 */ /* 0x000fe200078e026a */
[----:B------:R-:W-:Y:S02]  /*2ba0*/  PRMT R186, RZ, 0x7610, R186 ;  /* 0x00007610ffba7816 */ /* 0x000fe400000000ba */
[----:B------:R-:W-:Y:S01]  /*2bb0*/  PRMT R216, RZ, 0x7610, R216 ;  /* 0x00007610ffd87816 */ /* 0x000fe200000000d8 */
[----:B------:R-:W-:Y:S01]  /*2bc0*/  IMAD.WIDE R116, R99, 0x2, R106 ;  /* 0x0000000263747825 */ /* 0x000fe200078e026a */
[----:B------:R-:W-:Y:S01]  /*2bd0*/  PRMT R188, RZ, 0x7610, R188 ;  /* 0x00007610ffbc7816 */ /* 0x000fe200000000bc */
[----:B------:R1:W3:Y:S01]  /*2be0*/  @!P1 LDG.E.U16 R218, desc[UR14][R110.64] ;  /* 0x0000000e6eda9981 */ /* 0x0002e2000c1e1500 */
[----:B------:R-:W-:Y:S01]  /*2bf0*/  PRMT R214, RZ, 0x7610, R214 ;  /* 0x00007610ffd67816 */ /* 0x000fe200000000d6 */
[----:B0-----:R-:W-:Y:S01]  /*2c00*/  IMAD.WIDE R108, R102, 0x2, R106 ;  /* 0x00000002666c7825 */ /* 0x001fe200078e026a */
[----:B------:R-:W-:Y:S01]  /*2c10*/  ISETP.GE.AND P1, PT, R83, UR24, PT ;  /* 0x0000001853007c0c */ /* 0x000fe2000bf26270 */
[----:B------:R0:W4:Y:S01]  /*2c20*/  @!P2 LDG.E.U16 R186, desc[UR14][R112.64] ;  /* 0x0000000e70baa981 */ /* 0x000122000c1e1500 */
[----:B------:R-:W-:-:S03]  /*2c30*/  ISETP.GE.AND P2, PT, R78, UR24, PT ;  /* 0x000000184e007c0c */ /* 0x000fc6000bf46270 */
[----:B------:R5:W3:Y:S01]  /*2c40*/  @!P3 LDG.E.U16 R216, desc[UR14][R114.64] ;  /* 0x0000000e72d8b981 */ /* 0x000ae2000c1e1500 */
[----:B------:R-:W-:-:S03]  /*2c50*/  ISETP.GE.AND P3, PT, R77, UR24, PT ;  /* 0x000000184d007c0c */ /* 0x000fc6000bf66270 */
[----:B------:R5:W3:Y:S01]  /*2c60*/  @!P4 LDG.E.U16 R188, desc[UR14][R116.64] ;  /* 0x0000000e74bcc981 */ /* 0x000ae2000c1e1500 */
[----:B------:R-:W-:-:S03]  /*2c70*/  ISETP.GE.AND P4, PT, R80, UR24, PT ;  /* 0x0000001850007c0c */ /* 0x000fc6000bf86270 */
[----:B------:R5:W3:Y:S01]  /*2c80*/  @!P0 LDG.E.U16 R214, desc[UR14][R108.64] ;  /* 0x0000000e6cd68981 */ /* 0x000ae2000c1e1500 */
[----:B------:R-:W-:Y:S01]  /*2c90*/  ISETP.GE.AND P0, PT, R76, UR24, PT ;  /* 0x000000184c007c0c */ /* 0x000fe2000bf06270 */
[----:B-1----:R-:W-:Y:S01]  /*2ca0*/  IMAD.WIDE R110, R97, 0x2, R106 ;  /* 0x00000002616e7825 */ /* 0x002fe200078e026a */
[----:B------:R-:W-:Y:S02]  /*2cb0*/  PRMT R190, RZ, 0x7610, R190 ;  /* 0x00007610ffbe7816 */ /* 0x000fe400000000be */
[----:B------:R-:W-:Y:S01]  /*2cc0*/  PRMT R212, RZ, 0x7610, R212 ;  /* 0x00007610ffd47816 */ /* 0x000fe200000000d4 */
[----:B0-----:R-:W-:Y:S01]  /*2cd0*/  IMAD.WIDE R112, R96, 0x2, R106 ;  /* 0x0000000260707825 */ /* 0x001fe200078e026a */
[----:B------:R-:W-:Y:S02]  /*2ce0*/  PRMT R82, RZ, 0x7610, R82 ;  /* 0x00007610ff527816 */ /* 0x000fe40000000052 */
[----:B------:R-:W-:Y:S01]  /*2cf0*/  PRMT R210, RZ, 0x7610, R210 ;  /* 0x00007610ffd27816 */ /* 0x000fe200000000d2 */
[----:B-----5:R-:W-:Y:S01]  /*2d00*/  IMAD.WIDE R114, R95, 0x2, R106 ;  /* 0x000000025f727825 */ /* 0x020fe200078e026a */
[----:B------:R-:W-:Y:S01]  /*2d10*/  PRMT R84, RZ, 0x7610, R84 ;  /* 0x00007610ff547816 */ /* 0x000fe20000000054 */
[----:B------:R0:W5:Y:S02]  /*2d20*/  @!P1 LDG.E.U16 R190, desc[UR14][R110.64] ;  /* 0x0000000e6ebe9981 */ /* 0x000164000c1e1500 */
[----:B------:R-:W-:-:S04]  /*2d30*/  IMAD.WIDE R116, R98, 0x2, R106 ;  /* 0x0000000262747825 */ /* 0x000fc800078e026a */
[----:B------:R-:W-:Y:S01]  /*2d40*/  IMAD.WIDE R108, R93, 0x2, R106 ;  /* 0x000000025d6c7825 */ /* 0x000fe200078e026a */
[----:B------:R1:W5:Y:S01]  /*2d50*/  @!P2 LDG.E.U16 R212, desc[UR14][R112.64] ;  /* 0x0000000e70d4a981 */ /* 0x000362000c1e1500 */
[----:B------:R-:W-:Y:S02]  /*2d60*/  ISETP.GE.AND P1, PT, R75, UR24, PT ;  /* 0x000000184b007c0c */ /* 0x000fe4000bf26270 */
[----:B------:R-:W-:Y:S01]  /*2d70*/  ISETP.GE.AND P2, PT, R74, UR24, PT ;  /* 0x000000184a007c0c */ /* 0x000fe2000bf46270 */
[----:B------:R-:W5:Y:S01]  /*2d80*/  @!P3 LDG.E.U16 R82, desc[UR14][R114.64] ;  /* 0x0000000e7252b981 */ /* 0x000f62000c1e1500 */
[----:B------:R-:W-:-:S03]  /*2d90*/  ISETP.GE.AND P3, PT, R72, UR24, PT ;  /* 0x0000001848007c0c */ /* 0x000fc6000bf66270 */
[----:B------:R1:W5:Y:S01]  /*2da0*/  @!P4 LDG.E.U16 R210, desc[UR14][R116.64] ;  /* 0x0000000e74d2c981 */ /* 0x000362000c1e1500 */
[----:B------:R-:W-:-:S03]  /*2db0*/  ISETP.GE.AND P4, PT, R180, UR24, PT ;  /* 0x00000018b4007c0c */ /* 0x000fc6000bf86270 */
[----:B------:R1:W5:Y:S01]  /*2dc0*/  @!P0 LDG.E.U16 R84, desc[UR14][R108.64] ;  /* 0x0000000e6c548981 */ /* 0x000362000c1e1500 */
[----:B------:R-:W-:Y:S01]  /*2dd0*/  ISETP.GE.AND P0, PT, R105, UR24, PT ;  /* 0x0000001869007c0c */ /* 0x000fe2000bf06270 */
[----:B0-----:R-:W-:Y:S01]  /*2de0*/  IMAD.WIDE R110, R92, 0x2, R106 ;  /* 0x000000025c6e7825 */ /* 0x001fe200078e026a */
[----:B------:R-:W-:Y:S02]  /*2df0*/  PRMT R208, RZ, 0x7610, R208 ;  /* 0x00007610ffd07816 */ /* 0x000fe400000000d0 */
[----:B------:R-:W-:Y:S01]  /*2e00*/  PRMT R222, RZ, 0x7610, R222 ;  /* 0x00007610ffde7816 */ /* 0x000fe200000000de */
[----:B-1----:R-:W-:Y:S01]  /*2e10*/  IMAD.WIDE R112, R91, 0x2, R106 ;  /* 0x000000025b707825 */ /* 0x002fe200078e026a */
[----:B------:R-:W-:Y:S02]  /*2e20*/  PRMT R206, RZ, 0x7610, R206 ;  /* 0x00007610ffce7816 */ /* 0x000fe400000000ce */
[----:B------:R-:W-:Y:S01]  /*2e30*/  PRMT R220, RZ, 0x7610, R220 ;  /* 0x00007610ffdc7816 */ /* 0x000fe200000000dc */
[----:B------:R-:W-:Y:S01]  /*2e40*/  IMAD.WIDE R116, R94, 0x2, R106 ;  /* 0x000000025e747825 */ /* 0x000fe200078e026a */
[----:B------:R-:W-:Y:S01]  /*2e50*/  PRMT R204, RZ, 0x7610, R204 ;  /* 0x00007610ffcc7816 */ /* 0x000fe200000000cc */
[----:B------:R-:W5:Y:S02]  /*2e60*/  @!P1 LDG.E.U16 R208, desc[UR14][R110.64] ;  /* 0x0000000e6ed09981 */ /* 0x000f64000c1e1500 */
[----:B------:R-:W-:-:S02]  /*2e70*/  IMAD.WIDE R118, R89, 0x2, R106 ;  /* 0x0000000259767825 */ /* 0x000fc400078e026a */
[----:B------:R0:W5:Y:S02]  /*2e80*/  @!P2 LDG.E.U16 R222, desc[UR14][R112.64] ;  /* 0x0000000e70dea981 */ /* 0x000164000c1e1500 */
[----:B------:R-:W-:Y:S02]  /*2e90*/  IMAD.WIDE R114, R88, 0x2, R106 ;  /* 0x0000000258727825 */ /* 0x000fe400078e026a */
[----:B------:R1:W5:Y:S04]  /*2ea0*/  @!P3 LDG.E.U16 R206, desc[UR14][R116.64] ;  /* 0x0000000e74ceb981 */ /* 0x000368000c1e1500 */
[----:B------:R1:W5:Y:S04]  /*2eb0*/  @!P4 LDG.E.U16 R220, desc[UR14][R118.64] ;  /* 0x0000000e76dcc981 */ /* 0x000368000c1e1500 */
[----:B------:R1:W5:Y:S01]  /*2ec0*/  @!P0 LDG.E.U16 R204, desc[UR14][R114.64] ;  /* 0x0000000e72cc8981 */ /* 0x000362000c1e1500 */
[----:B------:R-:W-:Y:S01]  /*2ed0*/  BAR.SYNC.DEFER_BLOCKING 0x0 ;  /* 0x0000000000007b1d */ /* 0x000fe20000010000 */
[----:B------:R-:W-:Y:S01]  /*2ee0*/  ISETP.GE.AND P1, PT, R5, UR24, PT ;  /* 0x0000001805007c0c */ /* 0x000fe2000bf26270 */
[----:B------:R-:W-:-:S02]  /*2ef0*/  IMAD.MOV.U32 R108, RZ, RZ, R130 ;  /* 0x000000ffff6c7224 */ /* 0x000fc400078e0082 */
[----:B------:R-:W-:Y:S02]  /*2f00*/  IMAD.MOV.U32 R109, RZ, RZ, R187 ;  /* 0x000000ffff6d7224 */ /* 0x000fe400078e00bb */
[----:B0-----:R-:W-:Y:S02]  /*2f10*/  IMAD.MOV.U32 R112, RZ, RZ, R120 ;  /* 0x000000ffff707224 */ /* 0x001fe400078e0078 */
[----:B------:R-:W-:Y:S01]  /*2f20*/  IMAD.MOV.U32 R113, RZ, RZ, R121 ;  /* 0x000000ffff717224 */ /* 0x000fe200078e0079 */
[----:B------:R-:W-:Y:S01]  /*2f30*/  PRMT R202, RZ, 0x7610, R202 ;  /* 0x00007610ffca7816 */ /* 0x000fe200000000ca */
[----:B------:R-:W-:Y:S01]  /*2f40*/  IMAD.MOV.U32 R110, RZ, RZ, R128 ;  /* 0x000000ffff6e7224 */ /* 0x000fe200078e0080 */
[----:B------:R-:W-:Y:S01]  /*2f50*/  PRMT R200, RZ, 0x7610, R200 ;  /* 0x00007610ffc87816 */ /* 0x000fe200000000c8 */
[----:B------:R-:W-:Y:S02]  /*2f60*/  IMAD.MOV.U32 R111, RZ, RZ, R133 ;  /* 0x000000ffff6f7224 */ /* 0x000fe400078e0085 */
[----:B-1----:R-:W-:Y:S01]  /*2f70*/  IMAD.WIDE R116, R81, 0x2, R112 ;  /* 0x0000000251747825 */ /* 0x002fe200078e0270 */
[----:B------:R-:W-:-:S03]  /*2f80*/  PRMT R196, RZ, 0x7610, R196 ;  /* 0x00007610ffc47816 */ /* 0x000fc600000000c4 */
[----:B------:R-:W-:-:S04]  /*2f90*/  IMAD.WIDE R120, R81, 0x2, R108 ;  /* 0x0000000251787825 */ /* 0x000fc800078e026c */
[----:B------:R-:W-:Y:S01]  /*2fa0*/  IMAD.WIDE R118, R81, 0x2, R110 ;  /* 0x0000000251767825 */ /* 0x000fe200078e026e */
[----:B------:R0:W5:Y:S03]  /*2fb0*/  @!P1 LDG.E.U16 R202, desc[UR14][R116.64] ;  /* 0x0000000e74ca9981 */ /* 0x000166000c1e1500 */
[--C-:B------:R-:W-:Y:S01]  /*2fc0*/  IMAD.MOV.U32 R114, RZ, RZ, R0.reuse ;  /* 0x000000ffff727224 */ /* 0x100fe200078e0000 */
[----:B------:R1:W5:Y:S01]  /*2fd0*/  @!P1 LDG.E.U16 R200, desc[UR14][R120.64] ;  /* 0x0000000e78c89981 */ /* 0x000362000c1e1500 */
[----:B------:R-:W-:Y:S01]  /*2fe0*/  IMAD.MOV.U32 R115, RZ, RZ, R125 ;  /* 0x000000ffff737224 */ /* 0x000fe200078e007d */
[----:B------:R-:W-:Y:S02]  /*2ff0*/  PRMT R0, RZ, 0x7610, R0 ;  /* 0x00007610ff007816 */ /* 0x000fe40000000000 */
[----:B------:R1:W5:Y:S01]  /*3000*/  @!P1 LDG.E.U16 R196, desc[UR14][R118.64] ;  /* 0x0000000e76c49981 */ /* 0x000362000c1e1500 */
[----:B0-----:R-:W-:-:S02]  /*3010*/  IMAD.MOV.U32 R116, RZ, RZ, R2 ;  /* 0x000000ffff747224 */ /* 0x001fc400078e0002 */
[----:B------:R-:W-:Y:S02]  /*3020*/  IMAD.MOV.U32 R117, RZ, RZ, R127 ;  /* 0x000000ffff757224 */ /* 0x000fe400078e007f */
[----:B-1----:R-:W-:Y:S02]  /*3030*/  IMAD.MOV.U32 R120, RZ, RZ, R124 ;  /* 0x000000ffff787224 */ /* 0x002fe400078e007c */
[----:B------:R-:W-:Y:S01]  /*3040*/  IMAD.MOV.U32 R121, RZ, RZ, R131 ;  /* 0x000000ffff797224 */ /* 0x000fe200078e0083 */
[----:B------:R-:W-:Y:S01]  /*3050*/  PRMT R2, RZ, 0x7610, R2 ;  /* 0x00007610ff027816 */ /* 0x000fe20000000002 */
[----:B------:R-:W-:Y:S01]  /*3060*/  IMAD.MOV.U32 R118, RZ, RZ, R126 ;  /* 0x000000ffff767224 */ /* 0x000fe200078e007e */
[----:B------:R-:W-:Y:S01]  /*3070*/  PRMT R198, RZ, 0x7610, R198 ;  /* 0x00007610ffc67816 */ /* 0x000fe200000000c6 */
[----:B------:R-:W-:Y:S01]  /*3080*/  IMAD.MOV.U32 R119, RZ, RZ, R129 ;  /* 0x000000ffff777224 */ /* 0x000fe200078e0081 */
[----:B------:R-:W-:Y:S01]  /*3090*/  PRMT R192, RZ, 0x7610, R192 ;  /* 0x00007610ffc07816 */ /* 0x000fe200000000c0 */
[----:B------:R-:W-:Y:S01]  /*30a0*/  IMAD.WIDE R124, R81, 0x2, R122 ;  /* 0x00000002517c7825 */ /* 0x000fe200078e027a */
[----:B------:R-:W-:-:S03]  /*30b0*/  PRMT R194, RZ, 0x7610, R194 ;  /* 0x00007610ffc27816 */ /* 0x000fc600000000c2 */
[C---:B------:R-:W-:Y:S01]  /*30c0*/  IMAD.WIDE R126, R81.reuse, 0x2, R120 ;  /* 0x00000002517e7825 */ /* 0x040fe200078e0278 */
[----:B------:R0:W5:Y:S03]  /*30d0*/  @!P1 LDG.E.U16 R2, desc[UR14][R124.64] ;  /* 0x0000000e7c029981 */ /* 0x000166000c1e1500 */
[C---:B------:R-:W-:Y:S01]  /*30e0*/  IMAD.WIDE R130, R81.reuse, 0x2, R116 ;  /* 0x0000000251827825 */ /* 0x040fe200078e0274 */
[----:B------:R1:W5:Y:S03]  /*30f0*/  @!P1 LDG.E.U16 R0, desc[UR14][R126.64] ;  /* 0x0000000e7e009981 */ /* 0x000366000c1e1500 */
[C---:B------:R-:W-:Y:S01]  /*3100*/  IMAD.WIDE R132, R81.reuse, 0x2, R114 ;  /* 0x0000000251847825 */ /* 0x040fe200078e0272 */
[----:B------:R1:W5:Y:S03]  /*3110*/  @!P1 LDG.E.U16 R198, desc[UR14][R130.64] ;  /* 0x0000000e82c69981 */ /* 0x000366000c1e1500 */
[----:B------:R-:W-:Y:S01]  /*3120*/  IMAD.WIDE R128, R81, 0x2, R118 ;  /* 0x0000000251807825 */ /* 0x000fe200078e0276 */
[----:B------:R1:W5:Y:S03]  /*3130*/  @!P1 LDG.E.U16 R192, desc[UR14][R132.64] ;  /* 0x0000000e84c09981 */ /* 0x000366000c1e1500 */
[----:B0-----:R-:W-:Y:S01]  /*3140*/  IMAD.MOV.U32 R124, RZ, RZ, R142 ;  /* 0x000000ffff7c7224 */ /* 0x001fe200078e008e */
[----:B------:R0:W5:Y:S01]  /*3150*/  @!P1 LDG.E.U16 R194, desc[UR14][R128.64] ;  /* 0x0000000e80c29981 */ /* 0x000162000c1e1500 */
[----:B------:R-:W-:-:S02]  /*3160*/  IMAD.MOV.U32 R125, RZ, RZ, R143 ;  /* 0x000000ffff7d7224 */ /* 0x000fc400078e008f */
[----:B-1----:R-:W-:Y:S02]  /*3170*/  IMAD.MOV.U32 R126, RZ, RZ, R140 ;  /* 0x000000ffff7e7224 */ /* 0x002fe400078e008c */
[----:B------:R-:W-:Y:S02]  /*3180*/  IMAD.MOV.U32 R127, RZ, RZ, R141 ;  /* 0x000000ffff7f7224 */ /* 0x000fe400078e008d */
[----:B------:R-:W-:Y:S02]  /*3190*/  IMAD.MOV.U32 R130, RZ, RZ, R136 ;  /* 0x000000ffff827224 */ /* 0x000fe400078e0088 */
[----:B------:R-:W-:Y:S02]  /*31a0*/  IMAD.MOV.U32 R131, RZ, RZ, R137 ;  /* 0x000000ffff837224 */ /* 0x000fe400078e0089 */
[----:B------:R-:W-:Y:S02]  /*31b0*/  IMAD.MOV.U32 R132, RZ, RZ, R134 ;  /* 0x000000ffff847224 */ /* 0x000fe400078e0086 */
[----:B------:R-:W-:Y:S01]  /*31c0*/  IMAD.MOV.U32 R133, RZ, RZ, R135 ;  /* 0x000000ffff857224 */ /* 0x000fe200078e0087 */
[----:B------:R-:W-:Y:S01]  /*31d0*/  PRMT R224, RZ, 0x7610, R224 ;  /* 0x00007610ffe07816 */ /* 0x000fe200000000e0 */
[----:B0-----:R-:W-:Y:S01]  /*31e0*/  IMAD.MOV.U32 R128, RZ, RZ, R138 ;  /* 0x000000ffff807224 */ /* 0x001fe200078e008a */
[----:B------:R-:W-:Y:S01]  /*31f0*/  PRMT R226, RZ, 0x7610, R226 ;  /* 0x00007610ffe27816 */ /* 0x000fe200000000e2 */
[----:B------:R-:W-:Y:S01]  /*3200*/  IMAD.MOV.U32 R129, RZ, RZ, R139 ;  /* 0x000000ffff817224 */ /* 0x000fe200078e008b */
[----:B------:R-:W-:Y:S01]  /*3210*/  PRMT R230, RZ, 0x7610, R230 ;  /* 0x00007610ffe67816 */ /* 0x000fe200000000e6 */
[----:B------:R-:W-:Y:S01]  /*3220*/  IMAD.WIDE R134, R81, 0x2, R132 ;  /* 0x0000000251867825 */ /* 0x000fe200078e0284 */
[----:B------:R-:W-:-:S03]  /*3230*/  PRMT R232, RZ, 0x7610, R232 ;  /* 0x00007610ffe87816 */ /* 0x000fc600000000e8 */
[C---:B------:R-:W-:Y:S01]  /*3240*/  IMAD.WIDE R136, R81.reuse, 0x2, R130 ;  /* 0x0000000251887825 */ /* 0x040fe200078e0282 */
[----:B------:R-:W-:Y:S01]  /*3250*/  PRMT R228, RZ, 0x7610, R228 ;  /* 0x00007610ffe47816 */ /* 0x000fe200000000e4 */
[----:B------:R0:W5:Y:S02]  /*3260*/  @!P1 LDG.E.U16 R224, desc[UR14][R134.64] ;  /* 0x0000000e86e09981 */ /* 0x000164000c1e1500 */
[C---:B------:R-:W-:Y:S02]  /*3270*/  IMAD.WIDE R140, R81.reuse, 0x2, R126 ;  /* 0x00000002518c7825 */ /* 0x040fe400078e027e */
[----:B------:R1:W5:Y:S02]  /*3280*/  @!P1 LDG.E.U16 R226, desc[UR14][R136.64] ;  /* 0x0000000e88e29981 */ /* 0x000364000c1e1500 */
[C---:B------:R-:W-:Y:S02]  /*3290*/  IMAD.WIDE R142, R81.reuse, 0x2, R124 ;  /* 0x00000002518e7825 */ /* 0x040fe400078e027c */
[----:B------:R1:W5:Y:S02]  /*32a0*/  @!P1 LDG.E.U16 R230, desc[UR14][R140.64] ;  /* 0x0000000e8ce69981 */ /* 0x000364000c1e1500 */
[----:B------:R-:W-:-:S02]  /*32b0*/  IMAD.WIDE R138, R81, 0x2, R128 ;  /* 0x00000002518a7825 */ /* 0x000fc400078e0280 */
[----:B------:R1:W5:Y:S02]  /*32c0*/  @!P1 LDG.E.U16 R232, desc[UR14][R142.64] ;  /* 0x0000000e8ee89981 */ /* 0x000364000c1e1500 */
[----:B0-----:R-:W-:Y:S02]  /*32d0*/  IMAD.MOV.U32 R134, RZ, RZ, R150 ;  /* 0x000000ffff867224 */ /* 0x001fe400078e0096 */
[----:B------:R-:W-:Y:S01]  /*32e0*/  IMAD.MOV.U32 R135, RZ, RZ, R153 ;  /* 0x000000ffff877224 */ /* 0x000fe200078e0099 */
[----:B------:R0:W5:Y:S01]  /*32f0*/  @!P1 LDG.E.U16 R228, desc[UR14][R138.64] ;  /* 0x0000000e8ae49981 */ /* 0x000162000c1e1500 */
[----:B-1----:R-:W-:Y:S02]  /*3300*/  IMAD.MOV.U32 R136, RZ, RZ, R152 ;  /* 0x000000ffff887224 */ /* 0x002fe400078e0098 */
[----:B------:R-:W-:Y:S02]  /*3310*/  IMAD.MOV.U32 R137, RZ, RZ, R151 ;  /* 0x000000ffff897224 */ /* 0x000fe400078e0097 */
[----:B------:R-:W-:-:S02]  /*3320*/  IMAD.MOV.U32 R140, RZ, RZ, R146 ;  /* 0x000000ffff8c7224 */ /* 0x000fc400078e0092 */
        /* <DEDUP_REMOVED lines=74> */
[----:B--2---:R-:W-:-:S02]  /*37d0*/  IMAD.MOV.U32 R168, RZ, RZ, R174 ;  /* 0x000000ffffa87224 */ /* 0x004fc400078e00ae */
[----:B------:R-:W-:Y:S02]  /*37e0*/  IMAD.MOV.U32 R169, RZ, RZ, R175 ;  /* 0x000000ffffa97224 */ /* 0x000fe400078e00af */
[----:B----4-:R-:W-:Y:S02]  /*37f0*/  IMAD.MOV.U32 R170, RZ, RZ, R172 ;  /* 0x000000ffffaa7224 */ /* 0x010fe400078e00ac */
[----:B------:R-:W-:Y:S01]  /*3800*/  IMAD.MOV.U32 R171, RZ, RZ, R173 ;  /* 0x000000ffffab7224 */ /* 0x000fe200078e00ad */
[----:B------:R-:W-:Y:S01]  /*3810*/  PRMT R234, RZ, 0x7610, R234 ;  /* 0x00007610ffea7816 */ /* 0x000fe200000000ea */
[C---:B------:R-:W-:Y:S01]  /*3820*/  IMAD.WIDE R174, R81.reuse, 0x2, R168 ;  /* 0x0000000251ae7825 */ /* 0x040fe200078e02a8 */
[----:B------:R-:W-:Y:S02]  /*3830*/  PRMT R185, RZ, 0x7610, R185 ;  /* 0x00007610ffb97816 */ /* 0x000fe400000000b9 */
[----:B------:R-:W-:Y:S01]  /*3840*/  PRMT R197, RZ, 0x7610, R197 ;  /* 0x00007610ffc57816 */ /* 0x000fe200000000c5 */
[----:B------:R-:W-:Y:S01]  /*3850*/  IMAD.WIDE R172, R81, 0x2, R170 ;  /* 0x0000000251ac7825 */ /* 0x000fe200078e02aa */
[----:B------:R-:W-:-:S02]  /*3860*/  PRMT R201, RZ, 0x7610, R201 ;  /* 0x00007610ffc97816 */ /* 0x000fc400000000c9 */
[----:B------:R-:W2:Y:S01]  /*3870*/  @!P1 LDG.E.U16 R185, desc[UR14][R174.64] ;  /* 0x0000000eaeb99981 */ /* 0x000ea2000c1e1500 */
[----:B0-----:R-:W-:-:S03]  /*3880*/  IMAD.WIDE R176, R81, 0x2, R166 ;  /* 0x0000000251b07825 */ /* 0x001fc600078e02a6 */
[----:B------:R-:W4:Y:S01]  /*3890*/  @!P1 LDG.E.U16 R234, desc[UR14][R172.64] ;  /* 0x0000000eacea9981 */ /* 0x000f22000c1e1500 */
[----:B------:R-:W-:-:S03]  /*38a0*/  IMAD.WIDE R178, R81, 0x2, R164 ;  /* 0x0000000251b27825 */ /* 0x000fc600078e02a4 */
[----:B------:R-:W2:Y:S04]  /*38b0*/  @!P1 LDG.E.U16 R197, desc[UR14][R176.64] ;  /* 0x0000000eb0c59981 */ /* 0x000ea8000c1e1500 */
[----:B------:R-:W2:Y:S04]  /*38c0*/  @!P1 LDG.E.U16 R201, desc[UR14][R178.64] ;  /* 0x0000000eb2c99981 */ /* 0x000ea8000c1e1500 */
[----:B------:R-:W-:Y:S04]  /*38d0*/  STS.U16 [R71+UR12+0x4000], R184 ;  /* 0x004000b847007988 */ /* 0x000fe8000800040c */
[----:B------:R-:W-:Y:S04]  /*38e0*/  STS.U16 [R71+UR12+0x4400], R186 ;  /* 0x004400ba47007988 */ /* 0x000fe8000800040c */
[----:B---3--:R-:W-:Y:S04]  /*38f0*/  STS.U16 [R71+UR12+0x4800], R188 ;  /* 0x004800bc47007988 */ /* 0x008fe8000800040c */
[----:B-----5:R-:W-:Y:S04]  /*3900*/  STS.U16 [R71+UR12+0x4c00], R190 ;  /* 0x004c00be47007988 */ /* 0x020fe8000800040c */
[----:B------:R-:W-:Y:S04]  /*3910*/  STS.U16 [R71+UR12+0x5000], R82 ;  /* 0x0050005247007988 */ /* 0x000fe8000800040c */
        /* <DEDUP_REMOVED lines=11> */
[----:B------:R-:W-:Y:S04]  /*39d0*/  STS.U16 [R71+UR12], R202 ;  /* 0x000000ca47007988 */ /* 0x000fe8000800040c */
        /* <DEDUP_REMOVED lines=27> */
[----:B----4-:R-:W-:Y:S04]  /*3b90*/  STS.U16 [R73+UR12+0x3200], R234 ;  /* 0x003200ea49007988 */ /* 0x010fe8000800040c */
[----:B--2---:R0:W-:Y:S04]  /*3ba0*/  STS.U16 [R73+UR12+0x3600], R185 ;  /* 0x003600b949007988 */ /* 0x0041e8000800040c */
[----:B------:R1:W-:Y:S04]  /*3bb0*/  STS.U16 [R73+UR12+0x3a00], R197 ;  /* 0x003a00c549007988 */ /* 0x0003e8000800040c */
[----:B------:R1:W-:Y:S01]  /*3bc0*/  STS.U16 [R73+UR12+0x3e00], R201 ;  /* 0x003e00c949007988 */ /* 0x0003e2000800040c */
[----:B------:R2:W-:Y:S06]  /*3bd0*/  MEMBAR.ALL.CTA ;  /* 0x0000000000007992 */ /* 0x0005ec0000008000 */
[----:B--2---:R-:W2:Y:S01]  /*3be0*/  FENCE.VIEW.ASYNC.S ;  /* 0x00000000000073c6 */ /* 0x004ea20000000000 */
[----:B------:R-:W-:-:S04]  /*3bf0*/  USHF.L.U32 UR4, UR25, 0x7, URZ ;  /* 0x0000000719047899 */ /* 0x000fc8000800063f */
[----:B------:R-:W-:Y:S01]  /*3c00*/  ULOP3.LUT UR4, UR4, 0x200, URZ, 0xc0, !UPT ;  /* 0x0000020004047892 */ /* 0x000fe2000f8ec03f */
[----:B--2---:R-:W-:Y:S03]  /*3c10*/  BAR.SYNC.DEFER_BLOCKING 0x0 ;  /* 0x0000000000007b1d */ /* 0x004fe60000010000 */
[----:B------:R-:W-:-:S04]  /*3c20*/  ULEA.HI UR4, UR12, UR4, URZ, 0x1c ;  /* 0x000000040c047291 */ /* 0x000fc8000f8fe03f */
[----:B------:R-:W-:Y:S01]  /*3c30*/  ULOP3.LUT UR6, UR4, 0x3fff, URZ, 0xc0, !UPT ;  /* 0x00003fff04067892 */ /* 0x000fe2000f8ec03f */
[----:B------:R-:W-:Y:S02]  /*3c40*/  UMOV UR5, 0x40000040 ;  /* 0x4000004000057882 */ /* 0x000fe40000000000 */
[----:B------:R-:W-:Y:S01]  /*3c50*/  UMOV UR4, UR13 ;  /* 0x0000000d00047c82 */ /* 0x000fe20008000000 */
[----:B------:R-:W-:Y:S01]  /*3c60*/  UMOV UR7, 0x40000040 ;  /* 0x4000004000077882 */ /* 0x000fe20000000000 */
[----:B------:R-:W-:-:S06]  /*3c70*/  WARPGROUP.ARRIVE ;  /* 0x00000000000079c5 */ /* 0x000fcc0000000000 */
[----:B------:R-:W-:Y:S01]  /*3c80*/  HGMMA.64x64x16.F32.BF16 R24, gdesc[UR4].tnspA, R24 ;  /* 0x20e00000041879f0 */ /* 0x000fe20008701818 */
[----:B------:R-:W-:Y:S01]  /*3c90*/  UIADD3 UR10, UP0, UR6, 0x2, URZ ;  /* 0x00000002060a7890 */ /* 0x000fe2000ff1e03f */
[----:B------:R-:W-:-:S03]  /*3ca0*/  UMOV UR4, URZ ;  /* 0x0000003f00047c82 */ /* 0x000fc60008000000 */
[----:B------:R-:W-:-:S04]  /*3cb0*/  UIADD3.X UR11, UR4, 0x40000040, URZ, UP0, !UPT ;  /* 0x40000040040b7890 */ /* 0x000fc800087fe43f */
[----:B------:R-:W-:-:S05]  /*3cc0*/  UIADD3.64 UR18, UR10, 0x2, URZ ;  /* 0x000000020a127897 */ /* 0x000fca000fffe03f */
[----:B------:R-:W-:Y:S01]  /*3cd0*/  HGMMA.64x64x16.F32.BF16 R24, gdesc[UR8].tnspA, R24 ;  /* 0x20e00000081879f0 */ /* 0x000fe20008701818 */
[----:B------:R-:W-:-:S03]  /*3ce0*/  UIADD3.64 UR22, UR10, 0x4, URZ ;  /* 0x000000040a167897 */ /* 0x000fc6000fffe03f */
[----:B------:R-:W-:Y:S01]  /*3cf0*/  HGMMA.64x64x16.F32.BF16 R24, gdesc[UR16].tnspA, R24 ;  /* 0x20e00000101879f0 */ /* 0x000fe20008701818 */
[----:B------:R-:W-:Y:S02]  /*3d00*/  VIADD R104, R104, 0xffffffff ;  /* 0xffffffff68687836 */ /* 0x000fe40000000000 */
[----:B------:R-:W-:-:S03]  /*3d10*/  IMAD.WIDE R178, R85, 0x2, R164 ;  /* 0x0000000255b27825 */ /* 0x000fc600078e02a4 */
[----:B------:R-:W-:Y:S01]  /*3d20*/  ISETP.NE.U32.AND P0, PT, R104, RZ, PT ;  /* 0x000000ff6800720c */ /* 0x000fe20003f05070 */
[C---:B------:R-:W-:Y:S01]  /*3d30*/  IMAD.WIDE R150, R85.reuse, 0x2, R150 ;  /* 0x0000000255967825 */ /* 0x040fe200078e0296 */
[----:B------:R-:W-:Y:S03]  /*3d40*/  HGMMA.64x64x16.F32.BF16 R24, gdesc[UR20].tnspA, R24, gsb0 ;  /* 0x20e00000141879f0 */ /* 0x000fe60008001818 */
[----:B------:R-:W-:-:S04]  /*3d50*/  IMAD.WIDE R164, R85, 0x2, R154 ;  /* 0x0000000255a47825 */ /* 0x000fc800078e029a */
[----:B------:R-:W-:-:S04]  /*3d60*/  IMAD.WIDE R154, R85, 0x2, R144 ;  /* 0x00000002559a7825 */ /* 0x000fc800078e0290 */
[----:B------:R-:W-:-:S04]  /*3d70*/  IMAD.WIDE R174, R85, 0x2, R168 ;  /* 0x0000000255ae7825 */ /* 0x000fc800078e02a8 */
[----:B------:R-:W-:-:S04]  /*3d80*/  IMAD.WIDE R144, R85, 0x2, R162 ;  /* 0x0000000255907825 */ /* 0x000fc800078e02a2 */
[----:B------:R-:W-:-:S04]  /*3d90*/  IMAD.WIDE R168, R85, 0x2, R158 ;  /* 0x0000000255a87825 */ /* 0x000fc800078e029e */
[----:B------:R-:W-:Y:S02]  /*3da0*/  IMAD.MOV.U32 R162, RZ, RZ, R150 ;  /* 0x000000ffffa27224 */ /* 0x000fe400078e0096 */
[----:B------:R-:W-:Y:S02]  /*3db0*/  IMAD.MOV.U32 R163, RZ, RZ, R151 ;  /* 0x000000ffffa37224 */ /* 0x000fe400078e0097 */
[----:B------:R-:W-:-:S04]  /*3dc0*/  IMAD.WIDE R150, R85, 0x2, R134 ;  /* 0x0000000255967825 */ /* 0x000fc800078e0286 */
[----:B------:R-:W-:Y:S01]  /*3dd0*/  IMAD.WIDE R136, R85, 0x2, R136 ;  /* 0x0000000255887825 */ /* 0x000fe200078e0288 */
[----:B------:R-:W-:-:S03]  /*3de0*/  UIADD3 UR24, UR24, -0x40, URZ ;  /* 0xffffffc018187890 */ /* 0x000fc6000fffe03f */
[----:B------:R-:W-:-:S04]  /*3df0*/  IMAD.WIDE R172, R85, 0x2, R170 ;  /* 0x0000000255ac7825 */ /* 0x000fc800078e02aa */
[----:B------:R-:W-:-:S04]  /*3e00*/  IMAD.WIDE R176, R85, 0x2, R160 ;  /* 0x0000000255b07825 */ /* 0x000fc800078e02a0 */
[----:B0-----:R-:W-:-:S04]  /*3e10*/  IMAD.WIDE R184, R85, 0x2, R166 ;  /* 0x0000000255b87825 */ /* 0x001fc800078e02a6 */
[----:B------:R-:W-:Y:S02]  /*3e20*/  IMAD.MOV.U32 R170, RZ, RZ, R168 ;  /* 0x000000ffffaa7224 */ /* 0x000fe400078e00a8 */
[----:B------:R-:W-:-:S04]  /*3e30*/  IMAD.WIDE R160, R85, 0x2, R152 ;  /* 0x0000000255a07825 */ /* 0x000fc800078e0298 */
[----:B------:R-:W-:-:S04]  /*3e40*/  IMAD.WIDE R132, R85, 0x2, R132 ;  /* 0x0000000255847825 */ /* 0x000fc800078e0284 */
[----:B------:R-:W-:-:S04]  /*3e50*/  IMAD.WIDE R120, R85, 0x2, R120 ;  /* 0x0000000255787825 */ /* 0x000fc800078e0278 */
[----:B------:R-:W-:-:S04]  /*3e60*/  IMAD.WIDE R166, R85, 0x2, R156 ;  /* 0x0000000255a67825 */ /* 0x000fc800078e029c */
[----:B------:R-:W-:Y:S02]  /*3e70*/  IMAD.MOV.U32 R168, RZ, RZ, R144 ;  /* 0x000000ffffa87224 */ /* 0x000fe400078e0090 */
[----:B------:R-:W-:Y:S02]  /*3e80*/  IMAD.MOV.U32 R171, RZ, RZ, R145 ;  /* 0x000000ffffab7224 */ /* 0x000fe400078e0091 */
[----:B------:R-:W-:Y:S02]  /*3e90*/  IMAD.MOV.U32 R153, RZ, RZ, R151 ;  /* 0x000000ffff997224 */ /* 0x000fe400078e0097 */
[----:B------:R-:W-:-:S04]  /*3ea0*/  IMAD.WIDE R114, R85, 0x2, R114 ;  /* 0x0000000255727825 */ /* 0x000fc800078e0272 */
[----:B------:R-:W-:Y:S01]  /*3eb0*/  IMAD.WIDE R116, R85, 0x2, R116 ;  /* 0x0000000255747825 */ /* 0x000fe200078e0274 */
[----:B------:R-:W-:-:S03]  /*3ec0*/  WARPGROUP.DEPBAR.LE gsb0, 0x0 ;  /* 0x00008000000079c5 */ /* 0x000fc60000010000 */
[----:B------:R-:W-:-:S04]  /*3ed0*/  IMAD.WIDE R118, R85, 0x2, R118 ;  /* 0x0000000255767825 */ /* 0x000fc800078e0276 */
        /* <DEDUP_REMOVED lines=16> */
[----:B------:R-:W-:Y:S02]  /*3fe0*/  IMAD.MOV.U32 R131, RZ, RZ, R121 ;  /* 0x000000ffff837224 */ /* 0x000fe400078e0079 */
[----:B------:R-:W-:Y:S02]  /*3ff0*/  IMAD.MOV.U32 R234, RZ, RZ, R184 ;  /* 0x000000ffffea7224 */ /* 0x000fe400078e00b8 */
[----:B------:R-:W-:Y:S02]  /*4000*/  IMAD.MOV.U32 R134, RZ, RZ, R132 ;  /* 0x000000ffff867224 */ /* 0x000fe400078e0084 */
[----:B------:R-:W-:-:S02]  /*4010*/  IMAD.MOV.U32 R0, RZ, RZ, R114 ;  /* 0x000000ffff007224 */ /* 0x000fc400078e0072 */
[----:B------:R-:W-:Y:S02]  /*4020*/  IMAD.MOV.U32 R125, RZ, RZ, R115 ;  /* 0x000000ffff7d7224 */ /* 0x000fe400078e0073 */
[----:B------:R-:W-:Y:S02]  /*4030*/  IMAD.MOV.U32 R2, RZ, RZ, R116 ;  /* 0x000000ffff027224 */ /* 0x000fe400078e0074 */
[----:B------:R-:W-:Y:S02]  /*4040*/  IMAD.MOV.U32 R127, RZ, RZ, R117 ;  /* 0x000000ffff7f7224 */ /* 0x000fe400078e0075 */
[----:B------:R-:W-:-:S04]  /*4050*/  IMAD.WIDE R122, R85, 0x2, R122 ;  /* 0x00000002557a7825 */ /* 0x000fc800078e027a */
[----:B------:R-:W-:Y:S02]  /*4060*/  IMAD.MOV.U32 R126, RZ, RZ, R118 ;  /* 0x000000ffff7e7224 */ /* 0x000fe400078e0076 */
[----:B------:R-:W-:Y:S02]  /*4070*/  IMAD.MOV.U32 R129, RZ, RZ, R119 ;  /* 0x000000ffff817224 */ /* 0x000fe400078e0077 */
[----:B------:R-:W-:Y:S02]  /*4080*/  IMAD.MOV.U32 R130, RZ, RZ, R108 ;  /* 0x000000ffff827224 */ /* 0x000fe400078e006c */
[----:B------:R-:W-:Y:S02]  /*4090*/  IMAD.MOV.U32 R187, RZ, RZ, R109 ;  /* 0x000000ffffbb7224 */ /* 0x000fe400078e006d */
[----:B------:R-:W-:-:S04]  /*40a0*/  IMAD.WIDE R106, R90, 0x2, R106 ;  /* 0x000000025a6a7825 */ /* 0x000fc800078e026a */
[----:B------:R-:W-:Y:S02]  /*40b0*/  IMAD.MOV.U32 R128, RZ, RZ, R110 ;  /* 0x000000ffff807224 */ /* 0x000fe400078e006e */
[----:B------:R-:W-:Y:S02]  /*40c0*/  IMAD.MOV.U32 R133, RZ, RZ, R111 ;  /* 0x000000ffff857224 */ /* 0x000fe400078e006f */
[----:B------:R-:W-:Y:S02]  /*40d0*/  IMAD.MOV.U32 R120, RZ, RZ, R112 ;  /* 0x000000ffff787224 */ /* 0x000fe400078e0070 */
[----:B------:R-:W-:Y:S01]  /*40e0*/  IMAD.MOV.U32 R121, RZ, RZ, R113 ;  /* 0x000000ffff797224 */ /* 0x000fe200078e0071 */
[----:B-1----:R-:W-:Y:S06]  /*40f0*/  @P0 BRA `(.L_x_1) ;  /* 0xffffffe800740947 */ /* 0x002fec000383ffff */
[----:B------:R-:W-:Y:S02]  /*4100*/  F2FP.BF16.F32.PACK_AB R81, R37, R33 ;  /* 0x000000212551723e */ /* 0x000fe400000010ff */
[----:B------:R-:W-:Y:S02]  /*4110*/  F2FP.BF16.F32.PACK_AB R73, R39, R35 ;  /* 0x000000232749723e */ /* 0x000fe400000010ff */
[----:B------:R-:W-:Y:S02]  /*4120*/  F2FP.BF16.F32.PACK_AB R77, R38, R34 ;  /* 0x00000022264d723e */ /* 0x000fe400000010ff */
[----:B------:R-:W-:Y:S02]  /*4130*/  F2FP.BF16.F32.PACK_AB R33, R36, R32 ;  /* 0x000000202421723e */ /* 0x000fe400000010ff */
[----:B------:R-:W-:Y:S02]  /*4140*/  F2FP.BF16.F32.PACK_AB R75, R55, R51 ;  /* 0x00000033374b723e */ /* 0x000fe400000010ff */
[----:B------:R-:W-:-:S02]  /*4150*/  F2FP.BF16.F32.PACK_AB R74, R47, R43 ;  /* 0x0000002b2f4a723e */ /* 0x000fc400000010ff */
        /* <DEDUP_REMOVED lines=9> */
[----:B------:R-:W-:-:S07]  /*41f0*/  F2FP.BF16.F32.PACK_AB R32, R28, R24 ;  /* 0x000000181c20723e */ /* 0x000fce00000010ff */
.L_x_0:
[C---:B------:R-:W-:Y:S01]  /*4200*/  LOP3.LUT R0, R3.reuse, 0x80, RZ, 0xc0, !PT ;  /* 0x0000008003007812 */ /* 0x040fe200078ec0ff */
[----:B------:R-:W-:Y:S01]  /*4210*/  BAR.SYNC.DEFER_BLOCKING 0x0 ;  /* 0x0000000000007b1d */ /* 0x000fe20000010000 */
[C---:B------:R-:W-:Y:S02]  /*4220*/  IMAD.SHL.U32 R2, R3.reuse, 0x200, RZ ;  /* 0x0000020003027824 */ /* 0x040fe400078e00ff */
[----:B------:R-:W-:Y:S01]  /*4230*/  R2UR UR4, R0 ;  /* 0x00000000000472ca */ /* 0x000fe200000e0000 */
[C---:B------:R-:W-:Y:S02]  /*4240*/  IMAD.SHL.U32 R0, R3.reuse, 0x8, RZ ;  /* 0x0000000803007824 */ /* 0x040fe400078e00ff */
[C---:B------:R-:W-:Y:S01]  /*4250*/  IMAD.SHL.U32 R4, R3.reuse, 0x4, RZ ;  /* 0x0000000403047824 */ /* 0x040fe200078e00ff */
[----:B------:R-:W-:Y:S01]  /*4260*/  LOP3.LUT R2, R2, 0x3000, RZ, 0xc0, !PT ;  /* 0x0000300002027812 */ /* 0x000fe200078ec0ff */
[C---:B------:R-:W-:Y:S01]  /*4270*/  IMAD.SHL.U32 R5, R3.reuse, 0x20, RZ ;  /* 0x0000002003057824 */ /* 0x040fe200078e00ff */
[----:B------:R-:W-:Y:S01]  /*4280*/  LOP3.LUT R25, R0, 0x300, RZ, 0xc0, !PT ;  /* 0x0000030000197812 */ /* 0x000fe200078ec0ff */
[C---:B------:R-:W-:Y:S01]  /*4290*/  IMAD.SHL.U32 R0, R3.reuse, 0x800, RZ ;  /* 0x0000080003007824 */ /* 0x040fe200078e00ff */
[----:B------:R-:W0:Y:S01]  /*42a0*/  LDC R39, c[0x0][0x248] ;  /* 0x00009200ff277b82 */ /* 0x000e220000000800 */
[----:B------:R-:W-:Y:S01]  /*42b0*/  IMAD.SHL.U32 R3, R3, 0x10, RZ ;  /* 0x0000001003037824 */ /* 0x000fe200078e00ff */
[----:B------:R-:W-:Y:S01]  /*42c0*/  LOP3.LUT R4, R25, 0x70, R4, 0xf8, !PT ;  /* 0x0000007019047812 */ /* 0x000fe200078ef804 */
[----:B------:R-:W-:Y:S01]  /*42d0*/  ULDC.64 UR6, c[0x0][0x228] ;  /* 0x00008a0000067ab9 */ /* 0x000fe20000000a00 */
[----:B------:R-:W-:Y:S01]  /*42e0*/  LOP3.LUT R5, R2, 0x60, R5, 0xf8, !PT ;  /* 0x0000006002057812 */ /* 0x000fe200078ef805 */
[----:B------:R-:W-:Y:S01]  /*42f0*/  ULEA UR5, UR4, UR12, 0x4 ;  /* 0x0000000c04057291 */ /* 0x000fe2000f8e203f */
[----:B------:R-:W-:Y:S01]  /*4300*/  LOP3.LUT R0, R0, 0x3000, RZ, 0xc0, !PT ;  /* 0x0000300000007812 */ /* 0x000fe200078ec0ff */
[----:B------:R-:W-:Y:S01]  /*4310*/  USHF.R.U32.HI UR4, URZ, 0x2, UR4 ;  /* 0x000000023f047899 */ /* 0x000fe20008011604 */
[----:B------:R-:W-:-:S02]  /*4320*/  LOP3.LUT R4, R5, R4, RZ, 0x3c, !PT ;  /* 0x0000000405047212 */ /* 0x000fc400078e3cff */
[----:B------:R-:W-:Y:S02]  /*4330*/  LOP3.LUT R0, R0, 0x7f0, R3, 0xf8, !PT ;  /* 0x000007f000007812 */ /* 0x000fe400078ef803 */
[----:B------:R-:W-:Y:S02]  /*4340*/  ISETP.GE.AND P0, PT, R70, UR6, PT ;  /* 0x0000000646007c0c */ /* 0x000fe4000bf06270 */
[----:B------:R1:W-:Y:S01]  /*4350*/  STS.128 [R4+UR5], R32 ;  /* 0x0000002004007988 */ /* 0x0003e20008000c05 */
[----:B------:R-:W-:Y:S01]  /*4360*/  LOP3.LUT R36, R0, UR4, RZ, 0x3c, !PT ;  /* 0x0000000400247c12 */ /* 0x000fe2000f8e3cff */
[----:B------:R-:W-:Y:S01]  /*4370*/  ULDC UR4, c[0x0][0x244] ;  /* 0x0000910000047ab9 */ /* 0x000fe20000000800 */
[----:B------:R-:W-:Y:S01]  /*4380*/  ISETP.LT.AND P1, PT, R6, UR7, !P0 ;  /* 0x0000000706007c0c */ /* 0x000fe2000c721270 */
[----:B------:R-:W-:Y:S01]  /*4390*/  STS.128 [R4+UR5+0x400], R80 ;  /* 0x0004005004007988 */ /* 0x000fe20008000c05 */
[----:B------:R-:W-:Y:S01]  /*43a0*/  LOP3.LUT R37, R36, 0x40, RZ, 0x3c, !PT ;  /* 0x0000004024257812 */ /* 0x000fe200078e3cff */
[----:B------:R-:W-:Y:S01]  /*43b0*/  IMAD R0, R70, UR4, RZ ;  /* 0x0000000446007c24 */ /* 0x000fe2000f8e02ff */
[C---:B------:R-:W-:Y:S01]  /*43c0*/  ISETP.LT.AND P5, PT, R7.reuse, UR7, !P0 ;  /* 0x0000000707007c0c */ /* 0x040fe2000c7a1270 */
[----:B------:R-:W-:Y:S01]  /*43d0*/  STS.128 [R4+UR5+0x80], R76 ;  /* 0x0000804c04007988 */ /* 0x000fe20008000c05 */
[----:B------:R-:W-:Y:S01]  /*43e0*/  ISETP.LT.AND P4, PT, R8, UR7, !P0 ;  /* 0x0000000708007c0c */ /* 0x000fe2000c781270 */
[----:B0-----:R-:W-:-:S02]  /*43f0*/  IMAD R5, R7, R39, RZ ;  /* 0x0000002707057224 */ /* 0x001fc400078e02ff */
[----:B------:R0:W-:Y:S01]  /*4400*/  STS.128 [R4+UR5+0x480], R72 ;  /* 0x0004804804007988 */ /* 0x0001e20008000c05 */
[----:B------:R-:W-:Y:S01]  /*4410*/  ULDC.64 UR4, c[0x0][0x220] ;  /* 0x0000880000047ab9 */ /* 0x000fe20000000a00 */
[-C--:B------:R-:W-:Y:S01]  /*4420*/  IMAD R8, R8, R39.reuse, RZ ;  /* 0x0000002708087224 */ /* 0x080fe200078e02ff */
[----:B------:R-:W-:Y:S01]  /*4430*/  BAR.SYNC.DEFER_BLOCKING 0x0 ;  /* 0x0000000000007b1d */ /* 0x000fe20000010000 */
[----:B-1----:R-:W-:Y:S01]  /*4440*/  IMAD R32, R6, R39, RZ ;  /* 0x0000002706207224 */ /* 0x002fe200078e02ff */
[----:B------:R-:W-:-:S04]  /*4450*/  LEA R33, P2, R0, UR4, 0x1 ;  /* 0x0000000400217c11 */ /* 0x000fc8000f8408ff */
[----:B------:R-:W-:Y:S02]  /*4460*/  LEA.HI.X.SX32 R35, R0, UR5, 0x1, P2 ;  /* 0x0000000500237c11 */ /* 0x000fe400090f0eff */
[----:B------:R-:W-:-:S04]  /*4470*/  LEA R2, P2, R32, R33, 0x1 ;  /* 0x0000002120027211 */ /* 0x000fc800078408ff */
[----:B------:R-:W-:Y:S01]  /*4480*/  LEA.HI.X.SX32 R3, R32, R35, 0x1, P2 ;  /* 0x0000002320037211 */ /* 0x000fe200010f0eff */
[----:B------:R-:W-:Y:S01]  /*4490*/  IMAD R32, R39, 0x40, R32 ;  /* 0x0000004027207824 */ /* 0x000fe200078e0220 */
[CC--:B0-----:R-:W-:Y:S02]  /*44a0*/  LEA R4, P3, R5.reuse, R33.reuse, 0x1 ;  /* 0x0000002105047211 */ /* 0x0c1fe400078608ff */
[C---:B------:R-:W-:Y:S02]  /*44b0*/  LEA R6, P2, R8.reuse, R33, 0x1 ;  /* 0x0000002108067211 */ /* 0x040fe400078408ff */
[-C--:B------:R-:W-:Y:S02]  /*44c0*/  LEA.HI.X.SX32 R5, R5, R35.reuse, 0x1, P3 ;  /* 0x0000002305057211 */ /* 0x080fe400018f0eff */
[----:B------:R-:W-:Y:S02]  /*44d0*/  LEA.HI.X.SX32 R7, R8, R35, 0x1, P2 ;  /* 0x0000002308077211 */ /* 0x000fe400010f0eff */
[C---:B------:R-:W-:Y:S01]  /*44e0*/  ISETP.LT.AND P3, PT, R10.reuse, UR7, !P0 ;  /* 0x000000070a007c0c */ /* 0x040fe2000c761270 */
[-C--:B------:R-:W-:Y:S01]  /*44f0*/  IMAD R10, R10, R39.reuse, RZ ;  /* 0x000000270a0a7224 */ /* 0x080fe200078e02ff */
[----:B------:R-:W0:Y:S01]  /*4500*/  LDS.128 R28, [R36+UR12] ;  /* 0x0000000c241c7984 */ /* 0x000e220008000c00 */
[C---:B------:R-:W-:Y:S01]  /*4510*/  ISETP.LT.AND P2, PT, R11.reuse, UR7, !P0 ;  /* 0x000000070b007c0c */ /* 0x040fe2000c741270 */
[----:B------:R-:W-:-:S02]  /*4520*/  IMAD R11, R11, R39, RZ ;  /* 0x000000270b0b7224 */ /* 0x000fc400078e02ff */
[----:B------:R-:W1:Y:S03]  /*4530*/  LDS.128 R24, [R37+UR12] ;  /* 0x0000000c25187984 */ /* 0x000e660008000c00 */
[----:B------:R-:W-:Y:S01]  /*4540*/  LEA R8, P6, R11, R33, 0x1 ;  /* 0x000000210b087211 */ /* 0x000fe200078c08ff */
[----:B0-----:R0:W-:Y:S01]  /*4550*/  @P1 STG.E.U16 desc[UR14][R2.64], R28 ;  /* 0x0000001c02001986 */ /* 0x0011e2000c10150e */
[C---:B------:R-:W-:Y:S01]  /*4560*/  ISETP.LT.AND P1, PT, R9.reuse, UR7, !P0 ;  /* 0x0000000709007c0c */ /* 0x040fe2000c721270 */
[----:B------:R-:W-:Y:S01]  /*4570*/  IMAD R9, R9, R39, RZ ;  /* 0x0000002709097224 */ /* 0x000fe200078e02ff */
[----:B------:R-:W-:Y:S01]  /*4580*/  PRMT R0, R29, 0x7632, R0 ;  /* 0x000076321d007816 */ /* 0x000fe20000000000 */
[----:B-1----:R1:W-:Y:S01]  /*4590*/  @P5 STG.E.U16 desc[UR14][R4.64], R24 ;  /* 0x0000001804005986 */ /* 0x0023e2000c10150e */
[----:B0-----:R-:W-:Y:S02]  /*45a0*/  PRMT R3, R28, 0x7632, R3 ;  /* 0x000076321c037816 */ /* 0x001fe40000000003 */
[----:B------:R-:W-:-:S02]  /*45b0*/  LEA R2, P5, R9, R33, 0x1 ;  /* 0x0000002109027211 */ /* 0x000fc400078a08ff */
[----:B-1----:R-:W-:Y:S01]  /*45c0*/  PRMT R24, R24, 0x7632, R24 ;  /* 0x0000763218187816 */ /* 0x002fe20000000018 */
[----:B------:R0:W-:Y:S01]  /*45d0*/  @P4 STG.E.U16 desc[UR14][R6.64], R3 ;  /* 0x0000000306004986 */ /* 0x0001e2000c10150e */
[----:B------:R-:W-:-:S04]  /*45e0*/  LEA R4, P4, R10, R33, 0x1 ;  /* 0x000000210a047211 */ /* 0x000fc800078808ff */
[----:B------:R-:W-:Y:S02]  /*45f0*/  LEA.HI.X.SX32 R5, R10, R35, 0x1, P4 ;  /* 0x000000230a057211 */ /* 0x000fe400020f0eff */
[C---:B------:R-:W-:Y:S01]  /*4600*/  ISETP.LT.AND P4, PT, R13.reuse, UR7, !P0 ;  /* 0x000000070d007c0c */ /* 0x040fe2000c781270 */
[----:B------:R-:W-:Y:S01]  /*4610*/  IMAD R13, R13, R39, RZ ;  /* 0x000000270d0d7224 */ /* 0x000fe200078e02ff */
[-C--:B0-----:R-:W-:Y:S02]  /*4620*/  LEA.HI.X.SX32 R3, R9, R35.reuse, 0x1, P5 ;  /* 0x0000002309037211 */ /* 0x081fe400028f0eff */
[----:B------:R-:W-:Y:S02]  /*4630*/  LEA.HI.X.SX32 R9, R11, R35, 0x1, P6 ;  /* 0x000000230b097211 */ /* 0x000fe400030f0eff */
[----:B------:R-:W-:Y:S01]  /*4640*/  ISETP.LT.AND P5, PT, R22, UR7, !P0 ;  /* 0x0000000716007c0c */ /* 0x000fe2000c7a1270 */
[----:B------:R0:W-:Y:S01]  /*4650*/  @P1 STG.E.U16 desc[UR14][R2.64], R24 ;  /* 0x0000001802001986 */ /* 0x0001e2000c10150e */
[C---:B------:R-:W-:Y:S01]  /*4660*/  ISETP.LT.AND P1, PT, R12.reuse, UR7, !P0 ;  /* 0x000000070c007c0c */ /* 0x040fe2000c721270 */
[----:B------:R-:W-:-:S02]  /*4670*/  IMAD R12, R12, R39, RZ ;  /* 0x000000270c0c7224 */ /* 0x000fc400078e02ff */
[----:B------:R1:W-:Y:S03]  /*4680*/  @P3 STG.E.U16 desc[UR14][R4.64], R29 ;  /* 0x0000001d04003986 */ /* 0x0003e6000c10150e */
[----:B------:R-:W-:Y:S01]  /*4690*/  LEA R6, P3, R12, R33, 0x1 ;  /* 0x000000210c067211 */ /* 0x000fe200078608ff */
[----:B------:R2:W-:Y:S01]  /*46a0*/  @P2 STG.E.U16 desc[UR14][R8.64], R25 ;  /* 0x0000001908002986 */ /* 0x0005e2000c10150e */
[C---:B------:R-:W-:Y:S01]  /*46b0*/  ISETP.LT.AND P2, PT, R14.reuse, UR7, !P0 ;  /* 0x000000070e007c0c */ /* 0x040fe2000c741270 */
[----:B------:R-:W-:Y:S01]  /*46c0*/  IMAD R14, R14, R39, RZ ;  /* 0x000000270e0e7224 */ /* 0x000fe200078e02ff */
[----:B------:R-:W-:Y:S02]  /*46d0*/  LEA.HI.X.SX32 R7, R12, R35, 0x1, P3 ;  /* 0x000000230c077211 */ /* 0x000fe400018f0eff */
[----:B0-----:R-:W-:Y:S02]  /*46e0*/  LEA R2, P6, R13, R33, 0x1 ;  /* 0x000000210d027211 */ /* 0x001fe400078c08ff */
[----:B------:R-:W-:Y:S01]  /*46f0*/  ISETP.LT.AND P3, PT, R15, UR7, !P0 ;  /* 0x000000070f007c0c */ /* 0x000fe2000c761270 */
[----:B------:R0:W-:Y:S01]  /*4700*/  @P1 STG.E.U16 desc[UR14][R6.64], R0 ;  /* 0x0000000006001986 */ /* 0x0001e2000c10150e */
[----:B-1----:R-:W-:Y:S01]  /*4710*/  PRMT R5, R25, 0x7632, R5 ;  /* 0x0000763219057816 */ /* 0x002fe20000000005 */
[----:B------:R-:W-:Y:S01]  /*4720*/  IMAD R15, R15, R39, RZ ;  /* 0x000000270f0f7224 */ /* 0x000fe200078e02ff */
[----:B------:R-:W-:-:S02]  /*4730*/  LEA.HI.X.SX32 R3, R13, R35, 0x1, P6 ;  /* 0x000000230d037211 */ /* 0x000fc400030f0eff */
[-C--:B------:R-:W-:Y:S02]  /*4740*/  LEA R4, P1, R14, R33.reuse, 0x1 ;  /* 0x000000210e047211 */ /* 0x080fe400078208ff */
[----:B------:R-:W-:Y:S01]  /*4750*/  ISETP.LT.AND P6, PT, R17, UR7, !P0 ;  /* 0x0000000711007c0c */ /* 0x000fe2000c7c1270 */
[----:B------:R1:W-:Y:S01]  /*4760*/  @P4 STG.E.U16 desc[UR14][R2.64], R5 ;  /* 0x0000000502004986 */ /* 0x0003e2000c10150e */
[----:B--2---:R-:W-:Y:S01]  /*4770*/  LEA R8, P4, R15, R33, 0x1 ;  /* 0x000000210f087211 */ /* 0x004fe200078808ff */
[----:B------:R-:W-:Y:S01]  /*4780*/  IMAD R17, R17, R39, RZ ;  /* 0x0000002711117224 */ /* 0x000fe200078e02ff */
[----:B0-----:R-:W-:Y:S02]  /*4790*/  PRMT R0, R30, 0x7632, R0 ;  /* 0x000076321e007816 */ /* 0x001fe40000000000 */
[----:B------:R-:W-:Y:S02]  /*47a0*/  LEA.HI.X.SX32 R9, R15, R35, 0x1, P4 ;  /* 0x000000230f097211 */ /* 0x000fe400020f0eff */
[----:B------:R-:W-:-:S02]  /*47b0*/  ISETP.LT.AND P4, PT, R23, UR7, !P0 ;  /* 0x0000000717007c0c */ /* 0x000fc4000c781270 */
[----:B-1----:R-:W-:Y:S02]  /*47c0*/  LEA.HI.X.SX32 R5, R14, R35, 0x1, P1 ;  /* 0x000000230e057211 */ /* 0x002fe400008f0eff */
[C---:B------:R-:W-:Y:S01]  /*47d0*/  ISETP.LT.AND P1, PT, R16.reuse, UR7, !P0 ;  /* 0x0000000710007c0c */ /* 0x040fe2000c721270 */
[----:B------:R-:W-:Y:S02]  /*47e0*/  IMAD R16, R16, R39, RZ ;  /* 0x0000002710107224 */ /* 0x000fe400078e02ff */
[----:B------:R-:W-:Y:S03]  /*47f0*/  @P2 STG.E.U16 desc[UR14][R4.64], R30 ;  /* 0x0000001e04002986 */ /* 0x000fe6000c10150e */
[----:B------:R-:W-:Y:S01]  /*4800*/  LEA R12, P2, R16, R33, 0x1 ;  /* 0x00000021100c7211 */ /* 0x000fe200078408ff */
[----:B------:R-:W-:Y:S01]  /*4810*/  @P3 STG.E.U16 desc[UR14][R8.64], R26 ;  /* 0x0000001a08003986 */ /* 0x000fe2000c10150e */
[C---:B------:R-:W-:Y:S01]  /*4820*/  ISETP.LT.AND P3, PT, R18.reuse, UR7, !P0 ;  /* 0x0000000712007c0c */ /* 0x040fe2000c761270 */
[----:B------:R-:W-:Y:S01]  /*4830*/  IMAD R18, R18, R39, RZ ;  /* 0x0000002712127224 */ /* 0x000fe200078e02ff */
[----:B------:R-:W-:Y:S01]  /*4840*/  LEA.HI.X.SX32 R13, R16, R35, 0x1, P2 ;  /* 0x00000023100d7211 */ /* 0x000fe200010f0eff */
[----:B------:R-:W0:Y:S01]  /*4850*/  LDS.128 R4, [R36+UR12+0x800] ;  /* 0x0008000c24047984 */ /* 0x000e220008000c00 */
[----:B------:R-:W-:-:S03]  /*4860*/  LEA R2, P2, R17, R33, 0x1 ;  /* 0x0000002111027211 */ /* 0x000fc600078408ff */
[----:B------:R1:W-:Y:S01]  /*4870*/  @P1 STG.E.U16 desc[UR14][R12.64], R0 ;  /* 0x000000000c001986 */ /* 0x0003e2000c10150e */
[C---:B------:R-:W-:Y:S02]  /*4880*/  LEA R14, P1, R18.reuse, R33, 0x1 ;  /* 0x00000021120e7211 */ /* 0x040fe400078208ff */
[----:B------:R-:W-:Y:S01]  /*4890*/  LEA.HI.X.SX32 R3, R17, R35, 0x1, P2 ;  /* 0x0000002311037211 */ /* 0x000fe200010f0eff */
[----:B------:R-:W2:Y:S01]  /*48a0*/  LDS.128 R8, [R37+UR12+0x800] ;  /* 0x0008000c25087984 */ /* 0x000ea20008000c00 */
[C---:B------:R-:W-:Y:S01]  /*48b0*/  ISETP.LT.AND P2, PT, R19.reuse, UR7, !P0 ;  /* 0x0000000713007c0c */ /* 0x040fe2000c741270 */
[----:B------:R-:W-:Y:S01]  /*48c0*/  IMAD R19, R19, R39, RZ ;  /* 0x0000002713137224 */ /* 0x000fe200078e02ff */
[----:B------:R-:W-:Y:S02]  /*48d0*/  LEA.HI.X.SX32 R15, R18, R35, 0x1, P1 ;  /* 0x00000023120f7211 */ /* 0x000fe400008f0eff */
[----:B-1----:R-:W-:Y:S01]  /*48e0*/  PRMT R13, R26, 0x7632, R13 ;  /* 0x000076321a0d7816 */ /* 0x002fe2000000000d */
[----:B------:R-:W-:Y:S01]  /*48f0*/  IMAD R0, R20, R39, RZ ;  /* 0x0000002714007224 */ /* 0x000fe200078e02ff */
[----:B------:R-:W-:-:S03]  /*4900*/  LEA R12, P1, R19, R33, 0x1 ;  /* 0x00000021130c7211 */ /* 0x000fc600078208ff */
[----:B------:R1:W-:Y:S01]  /*4910*/  @P6 STG.E.U16 desc[UR14][R2.64], R13 ;  /* 0x0000000d02006986 */ /* 0x0003e2000c10150e */
[----:B------:R-:W-:-:S03]  /*4920*/  ISETP.LT.AND P6, PT, R20, UR7, !P0 ;  /* 0x0000000714007c0c */ /* 0x000fc6000c7c1270 */
[----:B------:R3:W-:Y:S01]  /*4930*/  @P3 STG.E.U16 desc[UR14][R14.64], R31 ;  /* 0x0000001f0e003986 */ /* 0x0007e2000c10150e */
[----:B------:R-:W-:-:S04]  /*4940*/  LEA R16, P3, R0, R33, 0x1 ;  /* 0x0000002100107211 */ /* 0x000fc800078608ff */
[-C--:B------:R-:W-:Y:S01]  /*4950*/  LEA.HI.X.SX32 R17, R0, R35.reuse, 0x1, P3 ;  /* 0x0000002300117211 */ /* 0x080fe200018f0eff */
[----:B------:R-:W-:Y:S01]  /*4960*/  IMAD R0, R39, 0x4, R32 ;  /* 0x0000000427007824 */ /* 0x000fe200078e0220 */
[----:B-1----:R-:W-:Y:S02]  /*4970*/  LEA.HI.X.SX32 R13, R19, R35, 0x1, P1 ;  /* 0x00000023130d7211 */ /* 0x002fe400008f0eff */
[C---:B------:R-:W-:Y:S01]  /*4980*/  ISETP.LT.AND P1, PT, R21.reuse, UR7, !P0 ;  /* 0x0000000715007c0c */ /* 0x040fe2000c721270 */
[----:B------:R-:W-:Y:S01]  /*4990*/  IMAD R21, R21, R39, RZ ;  /* 0x0000002715157224 */ /* 0x000fe200078e02ff */
[----:B------:R-:W-:Y:S01]  /*49a0*/  PRMT R3, R31, 0x7632, R3 ;  /* 0x000076321f037816 */ /* 0x000fe20000000003 */
[----:B------:R1:W-:Y:S01]  /*49b0*/  @P2 STG.E.U16 desc[UR14][R12.64], R27 ;  /* 0x0000001b0c002986 */ /* 0x0003e2000c10150e */
[----:B------:R-:W-:Y:S01]  /*49c0*/  IMAD R18, R39, 0x4, R0 ;  /* 0x0000000427127824 */ /* 0x000fe200078e0200 */
[----:B------:R-:W-:Y:S02]  /*49d0*/  ISETP.LT.AND P2, PT, R56, UR7, !P0 ;  /* 0x0000000738007c0c */ /* 0x000fe4000c741270 */
[-C--:B------:R-:W-:Y:S01]  /*49e0*/  LEA R2, P3, R21, R33.reuse, 0x1 ;  /* 0x0000002115027211 */ /* 0x080fe200078608ff */
[----:B------:R4:W-:Y:S01]  /*49f0*/  @P6 STG.E.U16 desc[UR14][R16.64], R3 ;  /* 0x0000000310006986 */ /* 0x0009e2000c10150e */
[----:B---3--:R-:W-:-:S04]  /*4a00*/  LEA R14, P6, R32, R33, 0x1 ;  /* 0x00000021200e7211 */ /* 0x008fc800078c08ff */
[----:B------:R-:W-:Y:S02]  /*4a10*/  LEA.HI.X.SX32 R15, R32, R35, 0x1, P6 ;  /* 0x00000023200f7211 */ /* 0x000fe400030f0eff */
[----:B-1----:R-:W-:Y:S02]  /*4a20*/  PRMT R13, R27, 0x7632, R13 ;  /* 0x000076321b0d7816 */ /* 0x002fe4000000000d */
[----:B------:R-:W-:Y:S02]  /*4a30*/  LEA R12, P6, R0, R33, 0x1 ;  /* 0x00000021000c7211 */ /* 0x000fe400078c08ff */
[----:B----4-:R-:W-:Y:S02]  /*4a40*/  LEA.HI.X.SX32 R3, R21, R35, 0x1, P3 ;  /* 0x0000002315037211 */ /* 0x010fe400018f0eff */
[----:B------:R-:W-:-:S03]  /*4a50*/  ISETP.LT.AND P3, PT, R57, UR7, !P0 ;  /* 0x0000000739007c0c */ /* 0x000fc6000c761270 */
[----:B------:R1:W-:Y:S01]  /*4a60*/  @P1 STG.E.U16 desc[UR14][R2.64], R13 ;  /* 0x0000000d02001986 */ /* 0x0003e2000c10150e */
[----:B------:R-:W-:-:S03]  /*4a70*/  ISETP.LT.AND P1, PT, R58, UR7, !P0 ;  /* 0x000000073a007c0c */ /* 0x000fc6000c721270 */
[----:B0-----:R2:W-:Y:S01]  /*4a80*/  @P5 STG.E.U16 desc[UR14][R14.64], R4 ;  /* 0x000000040e005986 */ /* 0x0015e2000c10150e */
[----:B------:R-:W-:Y:S02]  /*4a90*/  ISETP.LT.AND P5, PT, R59, UR7, !P0 ;  /* 0x000000073b007c0c */ /* 0x000fe4000c7a1270 */
[----:B-1----:R-:W-:Y:S01]  /*4aa0*/  LEA.HI.X.SX32 R13, R0, R35, 0x1, P6 ;  /* 0x00000023000d7211 */ /* 0x002fe200030f0eff */
[C---:B------:R-:W-:Y:S01]  /*4ab0*/  IMAD R0, R39.reuse, 0x4, R18 ;  /* 0x0000000427007824 */ /* 0x040fe200078e0212 */
[----:B------:R-:W-:Y:S02]  /*4ac0*/  LEA R16, P6, R18, R33, 0x1 ;  /* 0x0000002112107211 */ /* 0x000fe400078c08ff */
[----:B--2---:R-:W-:Y:S01]  /*4ad0*/  PRMT R15, R8, 0x7632, R15 ;  /* 0x00007632080f7816 */ /* 0x004fe2000000000f */
[----:B------:R0:W-:Y:S01]  /*4ae0*/  @P4 STG.E.U16 desc[UR14][R12.64], R8 ;  /* 0x000000080c004986 */ /* 0x0001e2000c10150e */
[----:B------:R-:W-:Y:S01]  /*4af0*/  LEA.HI.X.SX32 R17, R18, R35, 0x1, P6 ;  /* 0x0000002312117211 */ /* 0x000fe200030f0eff */
[----:B------:R-:W-:Y:S01]  /*4b00*/  IMAD R18, R39, 0x4, R0 ;  /* 0x0000000427127824 */ /* 0x000fe200078e0200 */
[----:B------:R-:W-:-:S02]  /*4b10*/  LEA R2, P6, R0, R33, 0x1 ;  /* 0x0000002100027211 */ /* 0x000fc400078c08ff */
[----:B------:R-:W-:Y:S02]  /*4b20*/  ISETP.LT.AND P4, PT, R60, UR7, !P0 ;  /* 0x000000073c007c0c */ /* 0x000fe4000c781270 */
[----:B------:R-:W-:Y:S01]  /*4b30*/  LEA.HI.X.SX32 R3, R0, R35, 0x1, P6 ;  /* 0x0000002300037211 */ /* 0x000fe200030f0eff */
[----:B------:R-:W-:Y:S01]  /*4b40*/  IMAD R0, R39, 0x4, R18 ;  /* 0x0000000427007824 */ /* 0x000fe200078e0212 */
[----:B0-----:R-:W-:-:S03]  /*4b50*/  PRMT R13, R4, 0x7632, R13 ;  /* 0x00007632040d7816 */ /* 0x001fc6000000000d */
[----:B------:R-:W-:Y:S01]  /*4b60*/  IMAD R4, R39, 0x4, R0 ;  /* 0x0000000427047824 */ /* 0x000fe200078e0200 */
[-C--:B------:R-:W-:Y:S01]  /*4b70*/  LEA R12, P6, R0, R33.reuse, 0x1 ;  /* 0x00000021000c7211 */ /* 0x080fe200078c08ff */
[----:B------:R0:W-:Y:S01]  /*4b80*/  @P2 STG.E.U16 desc[UR14][R16.64], R13 ;  /* 0x0000000d10002986 */ /* 0x0001e2000c10150e */
[----:B------:R-:W-:-:S03]  /*4b90*/  LEA R14, P2, R18, R33, 0x1 ;  /* 0x00000021120e7211 */ /* 0x000fc600078408ff */
[----:B------:R1:W-:Y:S01]  /*4ba0*/  @P3 STG.E.U16 desc[UR14][R2.64], R15 ;  /* 0x0000000f02003986 */ /* 0x0003e2000c10150e */
[----:B------:R-:W-:Y:S02]  /*4bb0*/  ISETP.LT.AND P3, PT, R61, UR7, !P0 ;  /* 0x000000073d007c0c */ /* 0x000fe4000c761270 */
[----:B0-----:R-:W-:Y:S01]  /*4bc0*/  LEA.HI.X.SX32 R13, R0, R35, 0x1, P6 ;  /* 0x00000023000d7211 */ /* 0x001fe200030f0eff */
[C---:B------:R-:W-:Y:S01]  /*4bd0*/  IMAD R0, R39.reuse, 0x4, R4 ;  /* 0x0000000427007824 */ /* 0x040fe200078e0204 */
[----:B------:R-:W-:Y:S02]  /*4be0*/  LEA R16, P6, R4, R33, 0x1 ;  /* 0x0000002104107211 */ /* 0x000fe400078c08ff */
[-C--:B-1----:R-:W-:Y:S01]  /*4bf0*/  LEA.HI.X.SX32 R15, R18, R35.reuse, 0x1, P2 ;  /* 0x00000023120f7211 */ /* 0x082fe200010f0eff */
[----:B------:R-:W-:Y:S01]  /*4c00*/  IMAD R8, R39, 0x4, R0 ;  /* 0x0000000427087824 */ /* 0x000fe200078e0200 */
[----:B------:R-:W-:Y:S02]  /*4c10*/  LEA.HI.X.SX32 R17, R4, R35, 0x1, P6 ;  /* 0x0000002304117211 */ /* 0x000fe400030f0eff */
[----:B------:R-:W-:Y:S01]  /*4c20*/  PRMT R3, R5, 0x7632, R3 ;  /* 0x0000763205037816 */ /* 0x000fe20000000003 */
[----:B------:R0:W-:Y:S01]  /*4c30*/  @P1 STG.E.U16 desc[UR14][R14.64], R5 ;  /* 0x000000050e001986 */ /* 0x0001e2000c10150e */
[----:B------:R-:W-:-:S02]  /*4c40*/  LEA R2, P6, R0, R33, 0x1 ;  /* 0x0000002100027211 */ /* 0x000fc400078c08ff */
[----:B------:R-:W-:Y:S01]  /*4c50*/  ISETP.LT.AND P2, PT, R62, UR7, !P0 ;  /* 0x000000073e007c0c */ /* 0x000fe2000c741270 */
[----:B------:R-:W-:Y:S01]  /*4c60*/  @P5 STG.E.U16 desc[UR14][R12.64], R9 ;  /* 0x000000090c005986 */ /* 0x000fe2000c10150e */
[----:B------:R-:W-:Y:S02]  /*4c70*/  ISETP.LT.AND P1, PT, R63, UR7, !P0 ;  /* 0x000000073f007c0c */ /* 0x000fe4000c721270 */
[----:B------:R-:W-:Y:S01]  /*4c80*/  ISETP.LT.AND P5, PT, R64, UR7, !P0 ;  /* 0x0000000740007c0c */ /* 0x000fe2000c7a1270 */
[----:B------:R1:W-:Y:S01]  /*4c90*/  @P4 STG.E.U16 desc[UR14][R16.64], R3 ;  /* 0x0000000310004986 */ /* 0x0003e2000c10150e */
[----:B------:R-:W-:Y:S02]  /*4ca0*/  ISETP.LT.AND P4, PT, R65, UR7, !P0 ;  /* 0x0000000741007c0c */ /* 0x000fe4000c781270 */
[----:B0-----:R-:W-:Y:S02]  /*4cb0*/  PRMT R14, R9, 0x7632, R14 ;  /* 0x00007632090e7816 */ /* 0x001fe4000000000e */
[----:B-1----:R-:W-:Y:S01]  /*4cc0*/  LEA.HI.X.SX32 R3, R0, R35, 0x1, P6 ;  /* 0x0000002300037211 */ /* 0x002fe200030f0eff */
[----:B------:R-:W-:Y:S01]  /*4cd0*/  IMAD R0, R39, 0x4, R8 ;  /* 0x0000000427007824 */ /* 0x000fe200078e0208 */
[----:B------:R-:W-:-:S03]  /*4ce0*/  LEA R4, P6, R8, R33, 0x1 ;  /* 0x0000002108047211 */ /* 0x000fc600078c08ff */
[C---:B------:R-:W-:Y:S01]  /*4cf0*/  IMAD R13, R39.reuse, 0x4, R0 ;  /* 0x00000004270d7824 */ /* 0x040fe200078e0200 */
[----:B------:R-:W-:Y:S01]  /*4d00*/  LEA.HI.X.SX32 R5, R8, R35, 0x1, P6 ;  /* 0x0000002308057211 */ /* 0x000fe200030f0eff */
[----:B------:R0:W-:Y:S01]  /*4d10*/  @P3 STG.E.U16 desc[UR14][R2.64], R14 ;  /* 0x0000000e02003986 */ /* 0x0001e2000c10150e */
[----:B------:R-:W-:Y:S01]  /*4d20*/  LEA R8, P6, R0, R33, 0x1 ;  /* 0x0000002100087211 */ /* 0x000fe200078c08ff */
[C---:B------:R-:W-:Y:S01]  /*4d30*/  IMAD R15, R39.reuse, 0x4, R13 ;  /* 0x00000004270f7824 */ /* 0x040fe200078e020d */
[----:B------:R-:W-:Y:S01]  /*4d40*/  ISETP.LT.AND P3, PT, R66, UR7, !P0 ;  /* 0x0000000742007c0c */ /* 0x000fe2000c761270 */
[----:B------:R1:W-:Y:S01]  /*4d50*/  @P2 STG.E.U16 desc[UR14][R4.64], R6 ;  /* 0x0000000604002986 */ /* 0x0003e2000c10150e */
[----:B------:R-:W-:Y:S01]  /*4d60*/  LEA.HI.X.SX32 R9, R0, R35, 0x1, P6 ;  /* 0x0000002300097211 */ /* 0x000fe200030f0eff */
[----:B------:R-:W-:Y:S01]  /*4d70*/  IMAD R0, R39, 0x4, R15 ;  /* 0x0000000427007824 */ /* 0x000fe200078e020f */
[-C--:B------:R-:W-:Y:S02]  /*4d80*/  LEA R12, P6, R13, R33.reuse, 0x1 ;  /* 0x000000210d0c7211 */ /* 0x080fe400078c08ff */
[----:B------:R-:W-:Y:S01]  /*4d90*/  ISETP.LT.AND P2, PT, R67, UR7, !P0 ;  /* 0x0000000743007c0c */ /* 0x000fe2000c741270 */
[----:B------:R2:W-:Y:S01]  /*4da0*/  @P1 STG.E.U16 desc[UR14][R8.64], R10 ;  /* 0x0000000a08001986 */ /* 0x0005e2000c10150e */
[----:B------:R-:W-:Y:S01]  /*4db0*/  IMAD R17, R39, 0x4, R0 ;  /* 0x0000000427117824 */ /* 0x000fe200078e0200 */
[----:B0-----:R-:W-:-:S02]  /*4dc0*/  LEA R2, P1, R15, R33, 0x1 ;  /* 0x000000210f027211 */ /* 0x001fc400078208ff */
[----:B------:R-:W-:Y:S01]  /*4dd0*/  LEA.HI.X.SX32 R13, R13, R35, 0x1, P6 ;  /* 0x000000230d0d7211 */ /* 0x000fe200030f0eff */
[----:B------:R-:W-:Y:S01]  /*4de0*/  IMAD R18, R39, 0x4, R17 ;  /* 0x0000000427127824 */ /* 0x000fe200078e0211 */
[C---:B------:R-:W-:Y:S02]  /*4df0*/  LEA R14, P6, R0.reuse, R33, 0x1 ;  /* 0x00000021000e7211 */ /* 0x040fe400078c08ff */
[----:B------:R-:W-:Y:S02]  /*4e00*/  LEA.HI.X.SX32 R3, R15, R35, 0x1, P1 ;  /* 0x000000230f037211 */ /* 0x000fe400008f0eff */
[----:B-1----:R-:W-:Y:S02]  /*4e10*/  LEA R4, P1, R17, R33, 0x1 ;  /* 0x0000002111047211 */ /* 0x002fe400078208ff */
[----:B------:R-:W-:Y:S01]  /*4e20*/  LEA.HI.X.SX32 R15, R0, R35, 0x1, P6 ;  /* 0x00000023000f7211 */ /* 0x000fe200030f0eff */
[----:B------:R-:W-:Y:S01]  /*4e30*/  IMAD R0, R39, 0x4, R18 ;  /* 0x0000000427007824 */ /* 0x000fe200078e0212 */
[----:B------:R-:W-:-:S02]  /*4e40*/  LEA R16, P6, R18, R33, 0x1 ;  /* 0x0000002112107211 */ /* 0x000fc400078c08ff */
[-C--:B------:R-:W-:Y:S02]  /*4e50*/  LEA.HI.X.SX32 R5, R17, R35.reuse, 0x1, P1 ;  /* 0x0000002311057211 */ /* 0x080fe400008f0eff */
[----:B------:R-:W-:Y:S02]  /*4e60*/  ISETP.LT.AND P1, PT, R68, UR7, !P0 ;  /* 0x0000000744007c0c */ /* 0x000fe4000c721270 */
[----:B------:R-:W-:Y:S02]  /*4e70*/  ISETP.LT.AND P0, PT, R69, UR7, !P0 ;  /* 0x0000000745007c0c */ /* 0x000fe4000c701270 */
[----:B------:R-:W-:Y:S02]  /*4e80*/  LEA.HI.X.SX32 R17, R18, R35, 0x1, P6 ;  /* 0x0000002312117211 */ /* 0x000fe400030f0eff */
[----:B--2---:R-:W-:Y:S02]  /*4e90*/  LEA R8, P6, R0, R33, 0x1 ;  /* 0x0000002100087211 */ /* 0x004fe400078c08ff */
[----:B------:R-:W-:-:S02]  /*4ea0*/  PRMT R6, R6, 0x7632, R6 ;  /* 0x0000763206067816 */ /* 0x000fc40000000006 */
[----:B------:R-:W-:Y:S02]  /*4eb0*/  PRMT R10, R10, 0x7632, R10 ;  /* 0x000076320a0a7816 */ /* 0x000fe4000000000a */
[----:B------:R-:W-:Y:S01]  /*4ec0*/  LEA.HI.X.SX32 R9, R0, R35, 0x1, P6 ;  /* 0x0000002300097211 */ /* 0x000fe200030f0eff */
[----:B------:R0:W-:Y:S01]  /*4ed0*/  @P5 STG.E.U16 desc[UR14][R12.64], R6 ;  /* 0x000000060c005986 */ /* 0x0001e2000c10150e */
[----:B------:R-:W-:-:S03]  /*4ee0*/  PRMT R0, R7, 0x7632, R0 ;  /* 0x0000763207007816 */ /* 0x000fc60000000000 */
[----:B------:R0:W-:Y:S04]  /*4ef0*/  @P4 STG.E.U16 desc[UR14][R2.64], R10 ;  /* 0x0000000a02004986 */ /* 0x0001e8000c10150e */
[----:B------:R0:W-:Y:S04]  /*4f00*/  @P3 STG.E.U16 desc[UR14][R14.64], R7 ;  /* 0x000000070e003986 */ /* 0x0001e8000c10150e */
[----:B------:R0:W-:Y:S04]  /*4f10*/  @P2 STG.E.U16 desc[UR14][R4.64], R11 ;  /* 0x0000000b04002986 */ /* 0x0001e8000c10150e */
[----:B------:R0:W-:Y:S01]  /*4f20*/  @P1 STG.E.U16 desc[UR14][R16.64], R0 ;  /* 0x0000000010001986 */ /* 0x0001e2000c10150e */
[----:B------:R-:W-:Y:S05]  /*4f30*/  @!P0 EXIT ;  /* 0x000000000000894d */ /* 0x000fea0003800000 */
[----:B0-----:R-:W-:-:S05]  /*4f40*/  PRMT R4, R11, 0x7632, R4 ;  /* 0x000076320b047816 */ /* 0x001fca0000000004 */
[----:B------:R-:W-:Y:S01]  /*4f50*/  STG.E.U16 desc[UR14][R8.64], R4 ;  /* 0x0000000408007986 */ /* 0x000fe2000c10150e */
[----:B------:R-:W-:Y:S05]  /*4f60*/  EXIT ;  /* 0x000000000000794d */ /* 0x000fea0003800000 */
.L_x_2:
[----:B------:R-:W-:-:S00]  /*4f70*/  BRA `(.L_x_2) ;  /* 0xfffffffc00fc7947 */ /* 0x000fc0000383ffff */
[----:B------:R-:W-:-:S00]  /*4f80*/  NOP ;  /* 0x0000000000007918 */ /* 0x000fc00000000000 */
[----:B------:R-:W-:-:S00]  /*4f90*/  NOP ;  /* 0x0000000000007918 */ /* 0x000fc00000000000 */
[----:B------:R-:W-:-:S00]  /*4fa0*/  NOP ;  /* 0x0000000000007918 */ /* 0x000fc00000000000 */
[----:B------:R-:W-:-:S00]  /*4fb0*/  NOP ;  /* 0x0000000000007918 */ /* 0x000fc00000000000 */
[----:B------:R-:W-:-:S00]  /*4fc0*/  NOP ;  /* 0x0000000000007918 */ /* 0x000fc00000000000 */
[----:B------:R-:W-:-:S00]  /*4fd0*/  NOP ;  /* 0x0000000000007918 */ /* 0x000fc00000000000 */
[----:B------:R-:W-:-:S00]  /*4fe0*/  NOP ;  /* 0x0000000000007918 */ /* 0x000fc00000000000 */
[----:B------:R-:W-:-:S00]  /*4ff0*/  NOP ;  /* 0x0000000000007918 */ /* 0x000fc00000000000 */
.L_x_3:


//--------------------- .nv.shared.matmul_kernel  --------------------------
	.section	.nv.shared.matmul_kernel,"aw",@nobits
	.sectionflags	@""
	.align	16
	.zero		1024


//--------------------- .nv.shared.reserved.0     --------------------------
	.section	.nv.shared.reserved.0,"aw",@nobits
	.weak		__nv_reservedSMEM_offset_0_alias
	.size		__nv_reservedSMEM_offset_0_alias, 0, 0
	.other		__nv_reservedSMEM_offset_0_alias,@"STO_CUDA_RESERVED_SHARED STV_DEFAULT"
__nv_reservedSMEM_offset_0_alias:
	.zero		0


//--------------------- .nv.constant0.matmul_kernel --------------------------
	.section	.nv.constant0.matmul_kernel,"a",@progbits
	.sectionflags	@""
	.align	4
.nv.constant0.matmul_kernel:
	.zero		608


//--------------------- SYMBOLS --------------------------

	.type		.nv.reservedSmem.offset0,@object
	.size		.nv.reservedSmem.offset0,0x4
